//
// Generated by NVIDIA NVVM Compiler
//
// Compiler Build ID: CL-36424714
// Cuda compilation tools, release 13.0, V13.0.88
// Based on NVVM 20.0.0
//

.version 9.0
.target sm_100
.address_size 64

	// .globl	_Z17updateCountMatrixPjPKjjj
.func  (.param .b64 func_retval0) __internal_accurate_pow
(
	.param .b64 __internal_accurate_pow_param_0
)
;

.visible .entry _Z17updateCountMatrixPjPKjjj(
	.param .u64 .ptr .align 1 _Z17updateCountMatrixPjPKjjj_param_0,
	.param .u64 .ptr .align 1 _Z17updateCountMatrixPjPKjjj_param_1,
	.param .u32 _Z17updateCountMatrixPjPKjjj_param_2,
	.param .u32 _Z17updateCountMatrixPjPKjjj_param_3
)
{
	.reg .pred 	%p<2>;
	.reg .b32 	%r<14>;
	.reg .b64 	%rd<9>;

	ld.param.u64 	%rd1, [_Z17updateCountMatrixPjPKjjj_param_0];
	ld.param.u64 	%rd2, [_Z17updateCountMatrixPjPKjjj_param_1];
	ld.param.u32 	%r4, [_Z17updateCountMatrixPjPKjjj_param_2];
	ld.param.u32 	%r3, [_Z17updateCountMatrixPjPKjjj_param_3];
	mov.u32 	%r1, %ctaid.x;
	mov.u32 	%r5, %ntid.x;
	mov.u32 	%r6, %tid.x;
	mad.lo.s32 	%r2, %r1, %r5, %r6;
	setp.ge.u32 	%p1, %r2, %r4;
	@%p1 bra 	$L__BB0_2;
	cvta.to.global.u64 	%rd3, %rd2;
	cvta.to.global.u64 	%rd4, %rd1;
	mul.wide.s32 	%rd5, %r2, 4;
	add.s64 	%rd6, %rd3, %rd5;
	ld.global.u32 	%r7, [%rd6];
	div.u32 	%r8, %r7, %r3;
	and.b32  	%r9, %r8, 255;
	shl.b32 	%r10, %r1, 8;
	or.b32  	%r11, %r10, %r9;
	mul.wide.u32 	%rd7, %r11, 4;
	add.s64 	%rd8, %rd4, %rd7;
	ld.global.u32 	%r12, [%rd8];
	add.s32 	%r13, %r12, 1;
	st.global.u32 	[%rd8], %r13;
$L__BB0_2:
	ret;

}
	// .globl	_Z14sumOffsetTablePjS_
.visible .entry _Z14sumOffsetTablePjS_(
	.param .u64 .ptr .align 1 _Z14sumOffsetTablePjS__param_0,
	.param .u64 .ptr .align 1 _Z14sumOffsetTablePjS__param_1
)
{
	.reg .pred 	%p<2>;
	.reg .b32 	%r<73>;
	.reg .b64 	%rd<13>;

	ld.param.u64 	%rd4, [_Z14sumOffsetTablePjS__param_0];
	ld.param.u64 	%rd5, [_Z14sumOffsetTablePjS__param_1];
	cvta.to.global.u64 	%rd6, %rd5;
	mov.u32 	%r1, %ctaid.x;
	shl.b32 	%r7, %r1, 8;
	mul.wide.u32 	%rd7, %r7, 4;
	add.s64 	%rd8, %rd7, %rd6;
	add.s64 	%rd12, %rd8, 64;
	mov.b32 	%r71, 0;
	mov.u32 	%r72, %r71;
$L__BB1_1:
	ld.global.u32 	%r8, [%rd12+-64];
	add.s32 	%r9, %r8, %r72;
	ld.global.u32 	%r10, [%rd12+-60];
	add.s32 	%r11, %r10, %r9;
	ld.global.u32 	%r12, [%rd12+-56];
	add.s32 	%r13, %r12, %r11;
	ld.global.u32 	%r14, [%rd12+-52];
	add.s32 	%r15, %r14, %r13;
	ld.global.u32 	%r16, [%rd12+-48];
	add.s32 	%r17, %r16, %r15;
	ld.global.u32 	%r18, [%rd12+-44];
	add.s32 	%r19, %r18, %r17;
	ld.global.u32 	%r20, [%rd12+-40];
	add.s32 	%r21, %r20, %r19;
	ld.global.u32 	%r22, [%rd12+-36];
	add.s32 	%r23, %r22, %r21;
	ld.global.u32 	%r24, [%rd12+-32];
	add.s32 	%r25, %r24, %r23;
	ld.global.u32 	%r26, [%rd12+-28];
	add.s32 	%r27, %r26, %r25;
	ld.global.u32 	%r28, [%rd12+-24];
	add.s32 	%r29, %r28, %r27;
	ld.global.u32 	%r30, [%rd12+-20];
	add.s32 	%r31, %r30, %r29;
	ld.global.u32 	%r32, [%rd12+-16];
	add.s32 	%r33, %r32, %r31;
	ld.global.u32 	%r34, [%rd12+-12];
	add.s32 	%r35, %r34, %r33;
	ld.global.u32 	%r36, [%rd12+-8];
	add.s32 	%r37, %r36, %r35;
	ld.global.u32 	%r38, [%rd12+-4];
	add.s32 	%r39, %r38, %r37;
	ld.global.u32 	%r40, [%rd12];
	add.s32 	%r41, %r40, %r39;
	ld.global.u32 	%r42, [%rd12+4];
	add.s32 	%r43, %r42, %r41;
	ld.global.u32 	%r44, [%rd12+8];
	add.s32 	%r45, %r44, %r43;
	ld.global.u32 	%r46, [%rd12+12];
	add.s32 	%r47, %r46, %r45;
	ld.global.u32 	%r48, [%rd12+16];
	add.s32 	%r49, %r48, %r47;
	ld.global.u32 	%r50, [%rd12+20];
	add.s32 	%r51, %r50, %r49;
	ld.global.u32 	%r52, [%rd12+24];
	add.s32 	%r53, %r52, %r51;
	ld.global.u32 	%r54, [%rd12+28];
	add.s32 	%r55, %r54, %r53;
	ld.global.u32 	%r56, [%rd12+32];
	add.s32 	%r57, %r56, %r55;
	ld.global.u32 	%r58, [%rd12+36];
	add.s32 	%r59, %r58, %r57;
	ld.global.u32 	%r60, [%rd12+40];
	add.s32 	%r61, %r60, %r59;
	ld.global.u32 	%r62, [%rd12+44];
	add.s32 	%r63, %r62, %r61;
	ld.global.u32 	%r64, [%rd12+48];
	add.s32 	%r65, %r64, %r63;
	ld.global.u32 	%r66, [%rd12+52];
	add.s32 	%r67, %r66, %r65;
	ld.global.u32 	%r68, [%rd12+56];
	add.s32 	%r69, %r68, %r67;
	ld.global.u32 	%r70, [%rd12+60];
	add.s32 	%r72, %r70, %r69;
	add.s32 	%r71, %r71, 32;
	add.s64 	%rd12, %rd12, 128;
	setp.ne.s32 	%p1, %r71, 256;
	@%p1 bra 	$L__BB1_1;
	cvta.to.global.u64 	%rd9, %rd4;
	mul.wide.u32 	%rd10, %r1, 4;
	add.s64 	%rd11, %rd9, %rd10;
	st.global.u32 	[%rd11], %r72;
	ret;

}
	// .globl	_Z16shiftOffsetTablePjS_ii
.visible .entry _Z16shiftOffsetTablePjS_ii(
	.param .u64 .ptr .align 1 _Z16shiftOffsetTablePjS_ii_param_0,
	.param .u64 .ptr .align 1 _Z16shiftOffsetTablePjS_ii_param_1,
	.param .u32 _Z16shiftOffsetTablePjS_ii_param_2,
	.param .u32 _Z16shiftOffsetTablePjS_ii_param_3
)
{
	.reg .pred 	%p<9>;
	.reg .b32 	%r<19>;
	.reg .b64 	%rd<16>;
	.reg .b64 	%fd<9>;

	ld.param.u64 	%rd3, [_Z16shiftOffsetTablePjS_ii_param_0];
	ld.param.u64 	%rd4, [_Z16shiftOffsetTablePjS_ii_param_1];
	ld.param.u32 	%r4, [_Z16shiftOffsetTablePjS_ii_param_2];
	ld.param.u32 	%r5, [_Z16shiftOffsetTablePjS_ii_param_3];
	cvta.to.global.u64 	%rd1, %rd4;
	cvta.to.global.u64 	%rd2, %rd3;
	setp.ne.s32 	%p1, %r5, 0;
	@%p1 bra 	$L__BB2_3;
	mov.b32 	%r16, 0;
	st.global.u32 	[%rd1], %r16;
	mov.u32 	%r1, %ctaid.x;
	add.s32 	%r17, %r1, 1;
	setp.ge.s32 	%p6, %r17, %r4;
	setp.ge.u32 	%p7, %r1, %r4;
	or.pred  	%p8, %p6, %p7;
	@%p8 bra 	$L__BB2_5;
	mul.wide.u32 	%rd13, %r1, 4;
	add.s64 	%rd14, %rd2, %rd13;
	ld.global.u32 	%r18, [%rd14];
	add.s64 	%rd15, %rd1, %rd13;
	st.global.u32 	[%rd15+4], %r18;
	bra.uni 	$L__BB2_5;
$L__BB2_3:
	add.s32 	%r6, %r5, -1;
	cvt.rn.f64.s32 	%fd1, %r6;
	mov.f64 	%fd2, 0d4000000000000000;
	{
	.reg .b32 %temp; 
	mov.b64 	{%temp, %r7}, %fd2;
	}
	{
	.reg .b32 %temp; 
	mov.b64 	{%temp, %r8}, %fd1;
	}
	shr.u32 	%r9, %r8, 20;
	and.b32  	%r10, %r9, 2047;
	add.s32 	%r11, %r10, -1012;
	mov.b64 	%rd5, %fd1;
	shl.b64 	%rd6, %rd5, %r11;
	setp.eq.s64 	%p2, %rd6, -9223372036854775808;
	{ // callseq 0, 0
	.param .b64 param0;
	st.param.f64 	[param0], %fd1;
	.param .b64 retval0;
	call.uni (retval0), 
	__internal_accurate_pow, 
	(
	param0
	);
	ld.param.f64 	%fd3, [retval0];
	} // callseq 0
	setp.lt.s32 	%p3, %r7, 0;
	neg.f64 	%fd5, %fd3;
	selp.f64 	%fd6, %fd5, %fd3, %p2;
	selp.f64 	%fd7, %fd6, %fd3, %p3;
	setp.eq.s32 	%p4, %r6, 0;
	selp.f64 	%fd8, 0d3FF0000000000000, %fd7, %p4;
	cvt.rzi.s32.f64 	%r2, %fd8;
	mov.u32 	%r3, %ctaid.x;
	setp.lt.u32 	%p5, %r3, %r2;
	@%p5 bra 	$L__BB2_5;
	sub.s32 	%r12, %r3, %r2;
	mul.wide.u32 	%rd8, %r12, 4;
	add.s64 	%rd9, %rd2, %rd8;
	ld.global.u32 	%r13, [%rd9];
	mul.wide.u32 	%rd10, %r3, 4;
	add.s64 	%rd11, %rd2, %rd10;
	ld.global.u32 	%r14, [%rd11];
	add.s32 	%r15, %r14, %r13;
	add.s64 	%rd12, %rd1, %rd10;
	st.global.u32 	[%rd12], %r15;
$L__BB2_5:
	ret;

}
	// .globl	_Z15reorderElementsPjPKjS_S1_jj
.visible .entry _Z15reorderElementsPjPKjS_S1_jj(
	.param .u64 .ptr .align 1 _Z15reorderElementsPjPKjS_S1_jj_param_0,
	.param .u64 .ptr .align 1 _Z15reorderElementsPjPKjS_S1_jj_param_1,
	.param .u64 .ptr .align 1 _Z15reorderElementsPjPKjS_S1_jj_param_2,
	.param .u64 .ptr .align 1 _Z15reorderElementsPjPKjS_S1_jj_param_3,
	.param .u32 _Z15reorderElementsPjPKjS_S1_jj_param_4,
	.param .u32 _Z15reorderElementsPjPKjS_S1_jj_param_5
)
{
	.reg .pred 	%p<2>;
	.reg .b32 	%r<16>;
	.reg .b64 	%rd<17>;

	ld.param.u64 	%rd1, [_Z15reorderElementsPjPKjS_S1_jj_param_0];
	ld.param.u64 	%rd2, [_Z15reorderElementsPjPKjS_S1_jj_param_1];
	ld.param.u64 	%rd3, [_Z15reorderElementsPjPKjS_S1_jj_param_2];
	ld.param.u64 	%rd4, [_Z15reorderElementsPjPKjS_S1_jj_param_3];
	ld.param.u32 	%r4, [_Z15reorderElementsPjPKjS_S1_jj_param_4];
	ld.param.u32 	%r3, [_Z15reorderElementsPjPKjS_S1_jj_param_5];
	mov.u32 	%r1, %ctaid.x;
	mov.u32 	%r5, %ntid.x;
	mov.u32 	%r6, %tid.x;
	mad.lo.s32 	%r2, %r1, %r5, %r6;
	setp.ge.u32 	%p1, %r2, %r4;
	@%p1 bra 	$L__BB3_2;
	cvta.to.global.u64 	%rd5, %rd2;
	cvta.to.global.u64 	%rd6, %rd1;
	cvta.to.global.u64 	%rd7, %rd4;
	cvta.to.global.u64 	%rd8, %rd3;
	mul.wide.s32 	%rd9, %r2, 4;
	add.s64 	%rd10, %rd5, %rd9;
	ld.global.u32 	%r7, [%rd10];
	div.u32 	%r8, %r7, %r3;
	and.b32  	%r9, %r8, 255;
	shl.b32 	%r10, %r1, 8;
	or.b32  	%r11, %r10, %r9;
	mul.wide.u32 	%rd11, %r11, 4;
	add.s64 	%rd12, %rd6, %rd11;
	ld.global.u32 	%r12, [%rd12];
	mul.wide.u32 	%rd13, %r1, 4;
	add.s64 	%rd14, %rd7, %rd13;
	ld.global.u32 	%r13, [%rd14];
	sub.s32 	%r14, %r2, %r12;
	add.s32 	%r15, %r14, %r13;
	mul.wide.s32 	%rd15, %r15, 4;
	add.s64 	%rd16, %rd8, %rd15;
	st.global.u32 	[%rd16], %r7;
$L__BB3_2:
	ret;

}
.func  (.param .b64 func_retval0) __internal_accurate_pow(
	.param .b64 __internal_accurate_pow_param_0
)
{
	.reg .pred 	%p<8>;
	.reg .b32 	%r<46>;
	.reg .b32 	%f<3>;
	.reg .b64 	%fd<109>;

	ld.param.f64 	%fd10, [__internal_accurate_pow_param_0];
	mov.f64 	%fd11, 0d4000000000000000;
	{
	.reg .b32 %temp; 
	mov.b64 	{%temp, %r8}, %fd11;
	}
	{
	.reg .b32 %temp; 
	mov.b64 	{%r9, %temp}, %fd11;
	}
	shr.u32 	%r10, %r8, 20;
	setp.lt.u32 	%p1, %r8, 1048576;
	mov.f64 	%fd12, 0d4360000000000000;
	{
	.reg .b32 %temp; 
	mov.b64 	{%temp, %r11}, %fd12;
	}
	{
	.reg .b32 %temp; 
	mov.b64 	{%r12, %temp}, %fd12;
	}
	shr.u32 	%r13, %r11, 20;
	add.s32 	%r14, %r13, -54;
	selp.b32 	%r15, %r12, %r9, %p1;
	selp.b32 	%r16, %r11, %r8, %p1;
	selp.b32 	%r1, %r14, %r10, %p1;
	add.s32 	%r45, %r1, -1023;
	and.b32  	%r17, %r16, -2146435073;
	or.b32  	%r18, %r17, 1072693248;
	mov.b64 	%fd107, {%r15, %r18};
	setp.lt.u32 	%p2, %r18, 1073127583;
	@%p2 bra 	$L__BB4_2;
	{
	.reg .b32 %temp; 
	mov.b64 	{%r19, %temp}, %fd107;
	}
	{
	.reg .b32 %temp; 
	mov.b64 	{%temp, %r20}, %fd107;
	}
	add.s32 	%r21, %r20, -1048576;
	mov.b64 	%fd107, {%r19, %r21};
	add.s32 	%r45, %r1, -1022;
$L__BB4_2:
	add.f64 	%fd13, %fd107, 0dBFF0000000000000;
	add.f64 	%fd14, %fd107, 0d3FF0000000000000;
	rcp.approx.ftz.f64 	%fd15, %fd14;
	neg.f64 	%fd16, %fd14;
	fma.rn.f64 	%fd17, %fd16, %fd15, 0d3FF0000000000000;
	fma.rn.f64 	%fd18, %fd17, %fd17, %fd17;
	fma.rn.f64 	%fd19, %fd18, %fd15, %fd15;
	mul.f64 	%fd20, %fd13, %fd19;
	fma.rn.f64 	%fd21, %fd13, %fd19, %fd20;
	mul.f64 	%fd22, %fd21, %fd21;
	fma.rn.f64 	%fd23, %fd22, 0d3EB0F5FF7D2CAFE2, 0d3ED0F5D241AD3B5A;
	fma.rn.f64 	%fd24, %fd23, %fd22, 0d3EF3B20A75488A3F;
	fma.rn.f64 	%fd25, %fd24, %fd22, 0d3F1745CDE4FAECD5;
	fma.rn.f64 	%fd26, %fd25, %fd22, 0d3F3C71C7258A578B;
	fma.rn.f64 	%fd27, %fd26, %fd22, 0d3F6249249242B910;
	fma.rn.f64 	%fd28, %fd27, %fd22, 0d3F89999999999DFB;
	sub.f64 	%fd29, %fd13, %fd21;
	add.f64 	%fd30, %fd29, %fd29;
	neg.f64 	%fd31, %fd21;
	fma.rn.f64 	%fd32, %fd31, %fd13, %fd30;
	mul.f64 	%fd33, %fd19, %fd32;
	fma.rn.f64 	%fd34, %fd22, %fd28, 0d3FB5555555555555;
	mov.f64 	%fd35, 0d3FB5555555555555;
	sub.f64 	%fd36, %fd35, %fd34;
	fma.rn.f64 	%fd37, %fd22, %fd28, %fd36;
	add.f64 	%fd38, %fd37, 0dBC46A4CB00B9E7B0;
	add.f64 	%fd39, %fd34, %fd38;
	sub.f64 	%fd40, %fd34, %fd39;
	add.f64 	%fd41, %fd38, %fd40;
	mul.rn.f64 	%fd42, %fd21, %fd21;
	neg.f64 	%fd43, %fd42;
	fma.rn.f64 	%fd44, %fd21, %fd21, %fd43;
	{
	.reg .b32 %temp; 
	mov.b64 	{%r22, %temp}, %fd33;
	}
	{
	.reg .b32 %temp; 
	mov.b64 	{%temp, %r23}, %fd33;
	}
	add.s32 	%r24, %r23, 1048576;
	mov.b64 	%fd45, {%r22, %r24};
	fma.rn.f64 	%fd46, %fd21, %fd45, %fd44;
	mul.rn.f64 	%fd47, %fd42, %fd21;
	neg.f64 	%fd48, %fd47;
	fma.rn.f64 	%fd49, %fd42, %fd21, %fd48;
	fma.rn.f64 	%fd50, %fd42, %fd33, %fd49;
	fma.rn.f64 	%fd51, %fd46, %fd21, %fd50;
	mul.rn.f64 	%fd52, %fd39, %fd47;
	neg.f64 	%fd53, %fd52;
	fma.rn.f64 	%fd54, %fd39, %fd47, %fd53;
	fma.rn.f64 	%fd55, %fd39, %fd51, %fd54;
	fma.rn.f64 	%fd56, %fd41, %fd47, %fd55;
	add.f64 	%fd57, %fd52, %fd56;
	sub.f64 	%fd58, %fd52, %fd57;
	add.f64 	%fd59, %fd56, %fd58;
	add.f64 	%fd60, %fd21, %fd57;
	sub.f64 	%fd61, %fd21, %fd60;
	add.f64 	%fd62, %fd57, %fd61;
	add.f64 	%fd63, %fd59, %fd62;
	add.f64 	%fd64, %fd33, %fd63;
	add.f64 	%fd65, %fd60, %fd64;
	sub.f64 	%fd66, %fd60, %fd65;
	add.f64 	%fd67, %fd64, %fd66;
	xor.b32  	%r25, %r45, -2147483648;
	mov.b32 	%r26, 1127219200;
	mov.b64 	%fd68, {%r25, %r26};
	mov.b32 	%r27, -2147483648;
	mov.b64 	%fd69, {%r27, %r26};
	sub.f64 	%fd70, %fd68, %fd69;
	fma.rn.f64 	%fd71, %fd70, 0d3FE62E42FEFA39EF, %fd65;
	fma.rn.f64 	%fd72, %fd70, 0dBFE62E42FEFA39EF, %fd71;
	sub.f64 	%fd73, %fd72, %fd65;
	sub.f64 	%fd74, %fd67, %fd73;
	fma.rn.f64 	%fd75, %fd70, 0d3C7ABC9E3B39803F, %fd74;
	add.f64 	%fd76, %fd71, %fd75;
	sub.f64 	%fd77, %fd71, %fd76;
	add.f64 	%fd78, %fd75, %fd77;
	{
	.reg .b32 %temp; 
	mov.b64 	{%temp, %r28}, %fd10;
	}
	{
	.reg .b32 %temp; 
	mov.b64 	{%r29, %temp}, %fd10;
	}
	shl.b32 	%r30, %r28, 1;
	setp.gt.u32 	%p3, %r30, -33554433;
	and.b32  	%r31, %r28, -15728641;
	selp.b32 	%r32, %r31, %r28, %p3;
	mov.b64 	%fd79, {%r29, %r32};
	mul.rn.f64 	%fd80, %fd76, %fd79;
	neg.f64 	%fd81, %fd80;
	fma.rn.f64 	%fd82, %fd76, %fd79, %fd81;
	fma.rn.f64 	%fd83, %fd78, %fd79, %fd82;
	add.f64 	%fd4, %fd80, %fd83;
	sub.f64 	%fd84, %fd80, %fd4;
	add.f64 	%fd5, %fd83, %fd84;
	fma.rn.f64 	%fd85, %fd4, 0d3FF71547652B82FE, 0d4338000000000000;
	{
	.reg .b32 %temp; 
	mov.b64 	{%r5, %temp}, %fd85;
	}
	mov.f64 	%fd86, 0dC338000000000000;
	add.rn.f64 	%fd87, %fd85, %fd86;
	fma.rn.f64 	%fd88, %fd87, 0dBFE62E42FEFA39EF, %fd4;
	fma.rn.f64 	%fd89, %fd87, 0dBC7ABC9E3B39803F, %fd88;
	fma.rn.f64 	%fd90, %fd89, 0d3E5ADE1569CE2BDF, 0d3E928AF3FCA213EA;
	fma.rn.f64 	%fd91, %fd90, %fd89, 0d3EC71DEE62401315;
	fma.rn.f64 	%fd92, %fd91, %fd89, 0d3EFA01997C89EB71;
	fma.rn.f64 	%fd93, %fd92, %fd89, 0d3F2A01A014761F65;
	fma.rn.f64 	%fd94, %fd93, %fd89, 0d3F56C16C1852B7AF;
	fma.rn.f64 	%fd95, %fd94, %fd89, 0d3F81111111122322;
	fma.rn.f64 	%fd96, %fd95, %fd89, 0d3FA55555555502A1;
	fma.rn.f64 	%fd97, %fd96, %fd89, 0d3FC5555555555511;
	fma.rn.f64 	%fd98, %fd97, %fd89, 0d3FE000000000000B;
	fma.rn.f64 	%fd99, %fd98, %fd89, 0d3FF0000000000000;
	fma.rn.f64 	%fd100, %fd99, %fd89, 0d3FF0000000000000;
	{
	.reg .b32 %temp; 
	mov.b64 	{%r6, %temp}, %fd100;
	}
	{
	.reg .b32 %temp; 
	mov.b64 	{%temp, %r7}, %fd100;
	}
	shl.b32 	%r33, %r5, 20;
	add.s32 	%r34, %r33, %r7;
	mov.b64 	%fd108, {%r6, %r34};
	{
	.reg .b32 %temp; 
	mov.b64 	{%temp, %r35}, %fd4;
	}
	mov.b32 	%f2, %r35;
	abs.f32 	%f1, %f2;
	setp.lt.f32 	%p4, %f1, 0f4086232B;
	@%p4 bra 	$L__BB4_5;
	setp.lt.f64 	%p5, %fd4, 0d0000000000000000;
	add.f64 	%fd101, %fd4, 0d7FF0000000000000;
	selp.f64 	%fd108, 0d0000000000000000, %fd101, %p5;
	setp.geu.f32 	%p6, %f1, 0f40874800;
	@%p6 bra 	$L__BB4_5;
	shr.u32 	%r36, %r5, 31;
	add.s32 	%r37, %r5, %r36;
	shr.s32 	%r38, %r37, 1;
	shl.b32 	%r39, %r38, 20;
	add.s32 	%r40, %r7, %r39;
	mov.b64 	%fd102, {%r6, %r40};
	sub.s32 	%r41, %r5, %r38;
	shl.b32 	%r42, %r41, 20;
	add.s32 	%r43, %r42, 1072693248;
	mov.b32 	%r44, 0;
	mov.b64 	%fd103, {%r44, %r43};
	mul.f64 	%fd108, %fd103, %fd102;
$L__BB4_5:
	abs.f64 	%fd104, %fd108;
	setp.eq.f64 	%p7, %fd104, 0d7FF0000000000000;
	fma.rn.f64 	%fd105, %fd108, %fd5, %fd108;
	selp.f64 	%fd106, %fd108, %fd105, %p7;
	st.param.f64 	[func_retval0], %fd106;
	ret;

}


// ===== COMPILED SASS (sm_100) =====

	.target	sm_100

	.elftype	@"ET_EXEC"


//--------------------- .note.nv.tkinfo           --------------------------
	.section	.note.nv.tkinfo,"",@"SHT_NOTE"
	.sectionflags	@"SHF_NOTE_NV_TKINFO"
	.tkinfo
        /*0018*/ 	.word	0x00000002
        /*0030*/ 	.string	""
        /*0030*/ 	.string	"ptxas"
        /*0030*/ 	.string	"Cuda compilation tools, release 13.0, V13.0.88"
        /*0030*/ 	.string	"Build cuda_13.0.r13.0/compiler.36424714_0"
        /*0030*/ 	.string	"-arch sm_100 -m 64 "



//--------------------- .note.nv.cuinfo           --------------------------
	.section	.note.nv.cuinfo,"",@"SHT_NOTE"
	.sectionflags	@"SHF_NOTE_NV_CUINFO"
        /*0018*/ 	.short	0x0002
        /*001a*/ 	.short	0x0064
        /*001c*/ 	.short	0x0082
	.zero		2


//--------------------- .nv.info                  --------------------------
	.section	.nv.info,"",@"SHT_CUDA_INFO"
	.align	4


	//----- nvinfo : EIATTR_REGCOUNT
	.align		4
        /*0000*/ 	.byte	0x04, 0x2f
        /*0002*/ 	.short	(.L_1 - .L_0)
	.align		4
.L_0:
        /*0004*/ 	.word	index@(_Z17updateCountMatrixPjPKjjj)
        /*0008*/ 	.word	0x0000000a


	//----- nvinfo : EIATTR_FRAME_SIZE
	.align		4
.L_1:
        /*000c*/ 	.byte	0x04, 0x11
        /*000e*/ 	.short	(.L_3 - .L_2)
	.align		4
.L_2:
        /*0010*/ 	.word	index@(_Z17updateCountMatrixPjPKjjj)
        /*0014*/ 	.word	0x00000000


	//----- nvinfo : EIATTR_REGCOUNT
	.align		4
.L_3:
        /*0018*/ 	.byte	0x04, 0x2f
        /*001a*/ 	.short	(.L_5 - .L_4)
	.align		4
.L_4:
        /*001c*/ 	.word	index@(_Z14sumOffsetTablePjS_)
        /*0020*/ 	.word	0x0000001d


	//----- nvinfo : EIATTR_FRAME_SIZE
	.align		4
.L_5:
        /*0024*/ 	.byte	0x04, 0x11
        /*0026*/ 	.short	(.L_7 - .L_6)
	.align		4
.L_6:
        /*0028*/ 	.word	index@(_Z14sumOffsetTablePjS_)
        /*002c*/ 	.word	0x00000000


	//----- nvinfo : EIATTR_REGCOUNT
	.align		4
.L_7:
        /*0030*/ 	.byte	0x04, 0x2f
        /*0032*/ 	.short	(.L_9 - .L_8)
	.align		4
.L_8:
        /*0034*/ 	.word	index@(_Z16shiftOffsetTablePjS_ii)
        /*0038*/ 	.word	0x0000001a


	//----- nvinfo : EIATTR_FRAME_SIZE
	.align		4
.L_9:
        /*003c*/ 	.byte	0x04, 0x11
        /*003e*/ 	.short	(.L_11 - .L_10)
	.align		4
.L_10:
        /*0040*/ 	.word	index@($_Z16shiftOffsetTablePjS_ii$__internal_accurate_pow)
        /*0044*/ 	.word	0x00000000


	//----- nvinfo : EIATTR_FRAME_SIZE
	.align		4
.L_11:
        /*0048*/ 	.byte	0x04, 0x11
        /*004a*/ 	.short	(.L_13 - .L_12)
	.align		4
.L_12:
        /*004c*/ 	.word	index@(_Z16shiftOffsetTablePjS_ii)
        /*0050*/ 	.word	0x00000000


	//----- nvinfo : EIATTR_REGCOUNT
	.align		4
.L_13:
        /*0054*/ 	.byte	0x04, 0x2f
        /*0056*/ 	.short	(.L_15 - .L_14)
	.align		4
.L_14:
        /*0058*/ 	.word	index@(_Z15reorderElementsPjPKjS_S1_jj)
        /*005c*/ 	.word	0x0000000c


	//----- nvinfo : EIATTR_FRAME_SIZE
	.align		4
.L_15:
        /*0060*/ 	.byte	0x04, 0x11
        /*0062*/ 	.short	(.L_17 - .L_16)
	.align		4
.L_16:
        /*0064*/ 	.word	index@(_Z15reorderElementsPjPKjS_S1_jj)
        /*0068*/ 	.word	0x00000000


	//----- nvinfo : EIATTR_MIN_STACK_SIZE
	.align		4
.L_17:
        /*006c*/ 	.byte	0x04, 0x12
        /*006e*/ 	.short	(.L_19 - .L_18)
	.align		4
.L_18:
        /*0070*/ 	.word	index@(_Z15reorderElementsPjPKjS_S1_jj)
        /*0074*/ 	.word	0x00000000


	//----- nvinfo : EIATTR_MIN_STACK_SIZE
	.align		4
.L_19:
        /*0078*/ 	.byte	0x04, 0x12
        /*007a*/ 	.short	(.L_21 - .L_20)
	.align		4
.L_20:
        /*007c*/ 	.word	index@(_Z16shiftOffsetTablePjS_ii)
        /*0080*/ 	.word	0x00000000


	//----- nvinfo : EIATTR_MIN_STACK_SIZE
	.align		4
.L_21:
        /*0084*/ 	.byte	0x04, 0x12
        /*0086*/ 	.short	(.L_23 - .L_22)
	.align		4
.L_22:
        /*0088*/ 	.word	index@(_Z14sumOffsetTablePjS_)
        /*008c*/ 	.word	0x00000000


	//----- nvinfo : EIATTR_MIN_STACK_SIZE
	.align		4
.L_23:
        /*0090*/ 	.byte	0x04, 0x12
        /*0092*/ 	.short	(.L_25 - .L_24)
	.align		4
.L_24:
        /*0094*/ 	.word	index@(_Z17updateCountMatrixPjPKjjj)
        /*0098*/ 	.word	0x00000000
.L_25:


//--------------------- .nv.compat                --------------------------
	.section	.nv.compat,"",@"SHT_CUDA_COMPAT_INFO"
	.align	4
        /*0000*/ 	.byte	0x02, 0x09, 0x00, 0x00, 0x02, 0x02, 0x01, 0x00, 0x02, 0x05, 0x05, 0x00, 0x03, 0x07, 0x01, 0x01
        /*0010*/ 	.byte	0x02, 0x03, 0x00, 0x00, 0x02, 0x06, 0x01, 0x00, 0x04, 0x0b, 0x08, 0x00, 0x01, 0x00, 0x00, 0x00
        /*0020*/ 	.byte	0x00, 0x00, 0x00, 0x00


//--------------------- .nv.info._Z15reorderElementsPjPKjS_S1_jj --------------------------
	.section	.nv.info._Z15reorderElementsPjPKjS_S1_jj,"",@"SHT_CUDA_INFO"
	.sectionflags	@""
	.align	4


	//----- nvinfo : EIATTR_CUDA_API_VERSION
	.align		4
        /*0000*/ 	.byte	0x04, 0x37
        /*0002*/ 	.short	(.L_27 - .L_26)
.L_26:
        /*0004*/ 	.word	0x00000082


	//----- nvinfo : EIATTR_KPARAM_INFO
	.align		4
.L_27:
        /*0008*/ 	.byte	0x04, 0x17
        /*000a*/ 	.short	(.L_29 - .L_28)
.L_28:
        /*000c*/ 	.word	0x00000000
        /*0010*/ 	.short	0x0005
        /*0012*/ 	.short	0x0024
        /*0014*/ 	.byte	0x00, 0xf0, 0x11, 0x00


	//----- nvinfo : EIATTR_KPARAM_INFO
	.align		4
.L_29:
        /*0018*/ 	.byte	0x04, 0x17
        /*001a*/ 	.short	(.L_31 - .L_30)
.L_30:
        /*001c*/ 	.word	0x00000000
        /*0020*/ 	.short	0x0004
        /*0022*/ 	.short	0x0020
        /*0024*/ 	.byte	0x00, 0xf0, 0x11, 0x00


	//----- nvinfo : EIATTR_KPARAM_INFO
	.align		4
.L_31:
        /*0028*/ 	.byte	0x04, 0x17
        /*002a*/ 	.short	(.L_33 - .L_32)
.L_32:
        /*002c*/ 	.word	0x00000000
        /*0030*/ 	.short	0x0003
        /*0032*/ 	.short	0x0018
        /*0034*/ 	.byte	0x00, 0xf5, 0x21, 0x00


	//----- nvinfo : EIATTR_KPARAM_INFO
	.align		4
.L_33:
        /*0038*/ 	.byte	0x04, 0x17
        /*003a*/ 	.short	(.L_35 - .L_34)
.L_34:
        /*003c*/ 	.word	0x00000000
        /*0040*/ 	.short	0x0002
        /*0042*/ 	.short	0x0010
        /*0044*/ 	.byte	0x00, 0xf5, 0x21, 0x00


	//----- nvinfo : EIATTR_KPARAM_INFO
	.align		4
.L_35:
        /*0048*/ 	.byte	0x04, 0x17
        /*004a*/ 	.short	(.L_37 - .L_36)
.L_36:
        /*004c*/ 	.word	0x00000000
        /*0050*/ 	.short	0x0001
        /*0052*/ 	.short	0x0008
        /*0054*/ 	.byte	0x00, 0xf5, 0x21, 0x00


	//----- nvinfo : EIATTR_KPARAM_INFO
	.align		4
.L_37:
        /*0058*/ 	.byte	0x04, 0x17
        /*005a*/ 	.short	(.L_39 - .L_38)
.L_38:
        /*005c*/ 	.word	0x00000000
        /*0060*/ 	.short	0x0000
        /*0062*/ 	.short	0x0000
        /*0064*/ 	.byte	0x00, 0xf5, 0x21, 0x00


	//----- nvinfo : EIATTR_SPARSE_MMA_MASK
	.align		4
.L_39:
        /*0068*/ 	.byte	0x03, 0x50
        /*006a*/ 	.short	0x0000


	//----- nvinfo : EIATTR_MAXREG_COUNT
	.align		4
        /*006c*/ 	.byte	0x03, 0x1b
        /*006e*/ 	.short	0x00ff


	//----- nvinfo : EIATTR_MERCURY_ISA_VERSION
	.align		4
        /*0070*/ 	.byte	0x03, 0x5f
        /*0072*/ 	.short	0x0101


	//----- nvinfo : EIATTR_VRC_CTA_INIT_COUNT
	.align		4
        /*0074*/ 	.byte	0x02, 0x4a
	.zero		1
	.zero		1


	//----- nvinfo : EIATTR_EXIT_INSTR_OFFSETS
	.align		4
        /*0078*/ 	.byte	0x04, 0x1c
        /*007a*/ 	.short	(.L_41 - .L_40)


	//   ....[0]....
.L_40:
        /*007c*/ 	.word	0x00000070


	//   ....[1]....
        /*0080*/ 	.word	0x000002b0


	//----- nvinfo : EIATTR_CBANK_PARAM_SIZE
	.align		4
.L_41:
        /*0084*/ 	.byte	0x03, 0x19
        /*0086*/ 	.short	0x0028


	//----- nvinfo : EIATTR_PARAM_CBANK
	.align		4
        /*0088*/ 	.byte	0x04, 0x0a
        /*008a*/ 	.short	(.L_43 - .L_42)
	.align		4
.L_42:
        /*008c*/ 	.word	index@(.nv.constant0._Z15reorderElementsPjPKjS_S1_jj)
        /*0090*/ 	.short	0x0380
        /*0092*/ 	.short	0x0028


	//----- nvinfo : EIATTR_SW_WAR
	.align		4
.L_43:
        /*0094*/ 	.byte	0x04, 0x36
        /*0096*/ 	.short	(.L_45 - .L_44)
.L_44:
        /*0098*/ 	.word	0x00000008
.L_45:


//--------------------- .nv.info._Z16shiftOffsetTablePjS_ii --------------------------
	.section	.nv.info._Z16shiftOffsetTablePjS_ii,"",@"SHT_CUDA_INFO"
	.sectionflags	@""
	.align	4


	//----- nvinfo : EIATTR_CUDA_API_VERSION
	.align		4
        /*0000*/ 	.byte	0x04, 0x37
        /*0002*/ 	.short	(.L_47 - .L_46)
.L_46:
        /*0004*/ 	.word	0x00000082


	//----- nvinfo : EIATTR_KPARAM_INFO
	.align		4
.L_47:
        /*0008*/ 	.byte	0x04, 0x17
        /*000a*/ 	.short	(.L_49 - .L_48)
.L_48:
        /*000c*/ 	.word	0x00000000
        /*0010*/ 	.short	0x0003
        /*0012*/ 	.short	0x0014
        /*0014*/ 	.byte	0x00, 0xf0, 0x11, 0x00


	//----- nvinfo : EIATTR_KPARAM_INFO
	.align		4
.L_49:
        /*0018*/ 	.byte	0x04, 0x17
        /*001a*/ 	.short	(.L_51 - .L_50)
.L_50:
        /*001c*/ 	.word	0x00000000
        /*0020*/ 	.short	0x0002
        /*0022*/ 	.short	0x0010
        /*0024*/ 	.byte	0x00, 0xf0, 0x11, 0x00


	//----- nvinfo : EIATTR_KPARAM_INFO
	.align		4
.L_51:
        /*0028*/ 	.byte	0x04, 0x17
        /*002a*/ 	.short	(.L_53 - .L_52)
.L_52:
        /*002c*/ 	.word	0x00000000
        /*0030*/ 	.short	0x0001
        /*0032*/ 	.short	0x0008
        /*0034*/ 	.byte	0x00, 0xf5, 0x21, 0x00


	//----- nvinfo : EIATTR_KPARAM_INFO
	.align		4
.L_53:
        /*0038*/ 	.byte	0x04, 0x17
        /*003a*/ 	.short	(.L_55 - .L_54)
.L_54:
        /*003c*/ 	.word	0x00000000
        /*0040*/ 	.short	0x0000
        /*0042*/ 	.short	0x0000
        /*0044*/ 	.byte	0x00, 0xf5, 0x21, 0x00


	//----- nvinfo : EIATTR_SPARSE_MMA_MASK
	.align		4
.L_55:
        /*0048*/ 	.byte	0x03, 0x50
        /*004a*/ 	.short	0x0000


	//----- nvinfo : EIATTR_MAXREG_COUNT
	.align		4
        /*004c*/ 	.byte	0x03, 0x1b
        /*004e*/ 	.short	0x00ff


	//----- nvinfo : EIATTR_MERCURY_ISA_VERSION
	.align		4
        /*0050*/ 	.byte	0x03, 0x5f
        /*0052*/ 	.short	0x0101


	//----- nvinfo : EIATTR_VRC_CTA_INIT_COUNT
	.align		4
        /*0054*/ 	.byte	0x02, 0x4a
	.zero		1
	.zero		1


	//----- nvinfo : EIATTR_EXIT_INSTR_OFFSETS
	.align		4
        /*0058*/ 	.byte	0x04, 0x1c
        /*005a*/ 	.short	(.L_57 - .L_56)


	//   ....[0]....
.L_56:
        /*005c*/ 	.word	0x000000c0


	//   ....[1]....
        /*0060*/ 	.word	0x00000130


	//   ....[2]....
        /*0064*/ 	.word	0x000001e0


	//   ....[3]....
        /*0068*/ 	.word	0x00000290


	//----- nvinfo : EIATTR_CRS_STACK_SIZE
	.align		4
.L_57:
        /*006c*/ 	.byte	0x04, 0x1e
        /*006e*/ 	.short	(.L_59 - .L_58)
.L_58:
        /*0070*/ 	.word	0x00000000


	//----- nvinfo : EIATTR_CBANK_PARAM_SIZE
	.align		4
.L_59:
        /*0074*/ 	.byte	0x03, 0x19
        /*0076*/ 	.short	0x0018


	//----- nvinfo : EIATTR_PARAM_CBANK
	.align		4
        /*0078*/ 	.byte	0x04, 0x0a
        /*007a*/ 	.short	(.L_61 - .L_60)
	.align		4
.L_60:
        /*007c*/ 	.word	index@(.nv.constant0._Z16shiftOffsetTablePjS_ii)
        /*0080*/ 	.short	0x0380
        /*0082*/ 	.short	0x0018


	//----- nvinfo : EIATTR_SW_WAR
	.align		4
.L_61:
        /*0084*/ 	.byte	0x04, 0x36
        /*0086*/ 	.short	(.L_63 - .L_62)
.L_62:
        /*0088*/ 	.word	0x00000008
.L_63:


//--------------------- .nv.info._Z14sumOffsetTablePjS_ --------------------------
	.section	.nv.info._Z14sumOffsetTablePjS_,"",@"SHT_CUDA_INFO"
	.sectionflags	@""
	.align	4


	//----- nvinfo : EIATTR_CUDA_API_VERSION
	.align		4
        /*0000*/ 	.byte	0x04, 0x37
        /*0002*/ 	.short	(.L_65 - .L_64)
.L_64:
        /*0004*/ 	.word	0x00000082


	//----- nvinfo : EIATTR_KPARAM_INFO
	.align		4
.L_65:
        /*0008*/ 	.byte	0x04, 0x17
        /*000a*/ 	.short	(.L_67 - .L_66)
.L_66:
        /*000c*/ 	.word	0x00000000
        /*0010*/ 	.short	0x0001
        /*0012*/ 	.short	0x0008
        /*0014*/ 	.byte	0x00, 0xf5, 0x21, 0x00


	//----- nvinfo : EIATTR_KPARAM_INFO
	.align		4
.L_67:
        /*0018*/ 	.byte	0x04, 0x17
        /*001a*/ 	.short	(.L_69 - .L_68)
.L_68:
        /*001c*/ 	.word	0x00000000
        /*0020*/ 	.short	0x0000
        /*0022*/ 	.short	0x0000
        /*0024*/ 	.byte	0x00, 0xf5, 0x21, 0x00


	//----- nvinfo : EIATTR_SPARSE_MMA_MASK
	.align		4
.L_69:
        /*0028*/ 	.byte	0x03, 0x50
        /*002a*/ 	.short	0x0000


	//----- nvinfo : EIATTR_MAXREG_COUNT
	.align		4
        /*002c*/ 	.byte	0x03, 0x1b
        /*002e*/ 	.short	0x00ff


	//----- nvinfo : EIATTR_MERCURY_ISA_VERSION
	.align		4
        /*0030*/ 	.byte	0x03, 0x5f
        /*0032*/ 	.short	0x0101


	//----- nvinfo : EIATTR_VRC_CTA_INIT_COUNT
	.align		4
        /*0034*/ 	.byte	0x02, 0x4a
	.zero		1
	.zero		1


	//----- nvinfo : EIATTR_EXIT_INSTR_OFFSETS
	.align		4
        /*0038*/ 	.byte	0x04, 0x1c
        /*003a*/ 	.short	(.L_71 - .L_70)


	//   ....[0]....
.L_70:
        /*003c*/ 	.word	0x00000420


	//----- nvinfo : EIATTR_CBANK_PARAM_SIZE
	.align		4
.L_71:
        /*0040*/ 	.byte	0x03, 0x19
        /*0042*/ 	.short	0x0010


	//----- nvinfo : EIATTR_PARAM_CBANK
	.align		4
        /*0044*/ 	.byte	0x04, 0x0a
        /*0046*/ 	.short	(.L_73 - .L_72)
	.align		4
.L_72:
        /*0048*/ 	.word	index@(.nv.constant0._Z14sumOffsetTablePjS_)
        /*004c*/ 	.short	0x0380
        /*004e*/ 	.short	0x0010


	//----- nvinfo : EIATTR_SW_WAR
	.align		4
.L_73:
        /*0050*/ 	.byte	0x04, 0x36
        /*0052*/ 	.short	(.L_75 - .L_74)
.L_74:
        /*0054*/ 	.word	0x00000008
.L_75:


//--------------------- .nv.info._Z17updateCountMatrixPjPKjjj --------------------------
	.section	.nv.info._Z17updateCountMatrixPjPKjjj,"",@"SHT_CUDA_INFO"
	.sectionflags	@""
	.align	4


	//----- nvinfo : EIATTR_CUDA_API_VERSION
	.align		4
        /*0000*/ 	.byte	0x04, 0x37
        /*0002*/ 	.short	(.L_77 - .L_76)
.L_76:
        /*0004*/ 	.word	0x00000082


	//----- nvinfo : EIATTR_KPARAM_INFO
	.align		4
.L_77:
        /*0008*/ 	.byte	0x04, 0x17
        /*000a*/ 	.short	(.L_79 - .L_78)
.L_78:
        /*000c*/ 	.word	0x00000000
        /*0010*/ 	.short	0x0003
        /*0012*/ 	.short	0x0014
        /*0014*/ 	.byte	0x00, 0xf0, 0x11, 0x00


	//----- nvinfo : EIATTR_KPARAM_INFO
	.align		4
.L_79:
        /*0018*/ 	.byte	0x04, 0x17
        /*001a*/ 	.short	(.L_81 - .L_80)
.L_80:
        /*001c*/ 	.word	0x00000000
        /*0020*/ 	.short	0x0002
        /*0022*/ 	.short	0x0010
        /*0024*/ 	.byte	0x00, 0xf0, 0x11, 0x00


	//----- nvinfo : EIATTR_KPARAM_INFO
	.align		4
.L_81:
        /*0028*/ 	.byte	0x04, 0x17
        /*002a*/ 	.short	(.L_83 - .L_82)
.L_82:
        /*002c*/ 	.word	0x00000000
        /*0030*/ 	.short	0x0001
        /*0032*/ 	.short	0x0008
        /*0034*/ 	.byte	0x00, 0xf5, 0x21, 0x00


	//----- nvinfo : EIATTR_KPARAM_INFO
	.align		4
.L_83:
        /*0038*/ 	.byte	0x04, 0x17
        /*003a*/ 	.short	(.L_85 - .L_84)
.L_84:
        /*003c*/ 	.word	0x00000000
        /*0040*/ 	.short	0x0000
        /*0042*/ 	.short	0x0000
        /*0044*/ 	.byte	0x00, 0xf5, 0x21, 0x00


	//----- nvinfo : EIATTR_SPARSE_MMA_MASK
	.align		4
.L_85:
        /*0048*/ 	.byte	0x03, 0x50
        /*004a*/ 	.short	0x0000


	//----- nvinfo : EIATTR_MAXREG_COUNT
	.align		4
        /*004c*/ 	.byte	0x03, 0x1b
        /*004e*/ 	.short	0x00ff


	//----- nvinfo : EIATTR_MERCURY_ISA_VERSION
	.align		4
        /*0050*/ 	.byte	0x03, 0x5f
        /*0052*/ 	.short	0x0101


	//----- nvinfo : EIATTR_VRC_CTA_INIT_COUNT
	.align		4
        /*0054*/ 	.byte	0x02, 0x4a
	.zero		1
	.zero		1


	//----- nvinfo : EIATTR_EXIT_INSTR_OFFSETS
	.align		4
        /*0058*/ 	.byte	0x04, 0x1c
        /*005a*/ 	.short	(.L_87 - .L_86)


	//   ....[0]....
.L_86:
        /*005c*/ 	.word	0x00000070


	//   ....[1]....
        /*0060*/ 	.word	0x00000260


	//----- nvinfo : EIATTR_CBANK_PARAM_SIZE
	.align		4
.L_87:
        /*0064*/ 	.byte	0x03, 0x19
        /*0066*/ 	.short	0x0018


	//----- nvinfo : EIATTR_PARAM_CBANK
	.align		4
        /*0068*/ 	.byte	0x04, 0x0a
        /*006a*/ 	.short	(.L_89 - .L_88)
	.align		4
.L_88:
        /*006c*/ 	.word	index@(.nv.constant0._Z17updateCountMatrixPjPKjjj)
        /*0070*/ 	.short	0x0380
        /*0072*/ 	.short	0x0018


	//----- nvinfo : EIATTR_SW_WAR
	.align		4
.L_89:
        /*0074*/ 	.byte	0x04, 0x36
        /*0076*/ 	.short	(.L_91 - .L_90)
.L_90:
        /*0078*/ 	.word	0x00000008
.L_91:


//--------------------- .nv.callgraph             --------------------------
	.section	.nv.callgraph,"",@"SHT_CUDA_CALLGRAPH"
	.align	4
	.sectionentsize	8
	.align		4
        /*0000*/ 	.word	0x00000000
	.align		4
        /*0004*/ 	.word	0xffffffff
	.align		4
        /*0008*/ 	.word	0x00000000
	.align		4
        /*000c*/ 	.word	0xfffffffe
	.align		4
        /*0010*/ 	.word	0x00000000
	.align		4
        /*0014*/ 	.word	0xfffffffd
	.align		4
        /*0018*/ 	.word	0x00000000
	.align		4
        /*001c*/ 	.word	0xfffffffc


//--------------------- .text._Z15reorderElementsPjPKjS_S1_jj --------------------------
	.section	.text._Z15reorderElementsPjPKjS_S1_jj,"ax",@progbits
	.align	128
        .global         _Z15reorderElementsPjPKjS_S1_jj
        .type           _Z15reorderElementsPjPKjS_S1_jj,@function
        .size           _Z15reorderElementsPjPKjS_S1_jj,(.L_x_8 - _Z15reorderElementsPjPKjS_S1_jj)
        .other          _Z15reorderElementsPjPKjS_S1_jj,@"STO_CUDA_ENTRY STV_DEFAULT"
_Z15reorderElementsPjPKjS_S1_jj:
.text._Z15reorderElementsPjPKjS_S1_jj:
[----:B------:R-:W-:Y:S01]  /*0000*/  LDC R1, c[0x0][0x37c] ;  /* 0x0000df00ff017b82 */ /* 0x000fe20000000800 */
[----:B------:R-:W0:Y:S01]  /*0010*/  S2R R8, SR_CTAID.X ;  /* 0x0000000000087919 */ /* 0x000e220000002500 */
[----:B------:R-:W0:Y:S01]  /*0020*/  LDCU UR4, c[0x0][0x360] ;  /* 0x00006c00ff0477ac */ /* 0x000e220008000800 */
[----:B------:R-:W0:Y:S01]  /*0030*/  S2R R3, SR_TID.X ;  /* 0x0000000000037919 */ /* 0x000e220000002100 */
[----:B------:R-:W1:Y:S01]  /*0040*/  LDCU UR5, c[0x0][0x3a0] ;  /* 0x00007400ff0577ac */ /* 0x000e620008000800 */
[----:B0-----:R-:W-:-:S05]  /*0050*/  IMAD R0, R8, UR4, R3 ;  /* 0x0000000408007c24 */ /* 0x001fca000f8e0203 */
[----:B-1----:R-:W-:-:S13]  /*0060*/  ISETP.GE.U32.AND P0, PT, R0, UR5, PT ;  /* 0x0000000500007c0c */ /* 0x002fda000bf06070 */
[----:B------:R-:W-:Y:S05]  /*0070*/  @P0 EXIT ;  /* 0x000000000000094d */ /* 0x000fea0003800000 */
[----:B------:R-:W0:Y:S01]  /*0080*/  LDC.64 R2, c[0x0][0x388] ;  /* 0x0000e200ff027b82 */ /* 0x000e220000000a00 */
[----:B------:R-:W1:Y:S01]  /*0090*/  LDCU.64 UR4, c[0x0][0x358] ;  /* 0x00006b00ff0477ac */ /* 0x000e620008000a00 */
[----:B------:R-:W2:Y:S01]  /*00a0*/  LDCU UR6, c[0x0][0x3a4] ;  /* 0x00007480ff0677ac */ /* 0x000ea20008000800 */
[----:B0-----:R-:W-:-:S06]  /*00b0*/  IMAD.WIDE R2, R0, 0x4, R2 ;  /* 0x0000000400027825 */ /* 0x001fcc00078e0202 */
[----:B-1----:R-:W3:Y:S01]  /*00c0*/  LDG.E R2, desc[UR4][R2.64] ;  /* 0x0000000402027981 */ /* 0x002ee2000c1e1900 */
[----:B--2---:R-:W0:Y:S01]  /*00d0*/  I2F.U32.RP R6, UR6 ;  /* 0x0000000600067d06 */ /* 0x004e220008209000 */
[----:B------:R-:W-:-:S07]  /*00e0*/  ISETP.NE.U32.AND P2, PT, RZ, UR6, PT ;  /* 0x00000006ff007c0c */ /* 0x000fce000bf45070 */
[----:B0-----:R-:W0:Y:S02]  /*00f0*/  MUFU.RCP R6, R6 ;  /* 0x0000000600067308 */ /* 0x001e240000001000 */
[----:B0-----:R-:W-:-:S06]  /*0100*/  IADD3 R4, PT, PT, R6, 0xffffffe, RZ ;  /* 0x0ffffffe06047810 */ /* 0x001fcc0007ffe0ff */
[----:B------:R0:W1:Y:S02]  /*0110*/  F2I.FTZ.U32.TRUNC.NTZ R5, R4 ;  /* 0x0000000400057305 */ /* 0x000064000021f000 */
[----:B0-----:R-:W-:Y:S02]  /*0120*/  HFMA2 R4, -RZ, RZ, 0, 0 ;  /* 0x00000000ff047431 */ /* 0x001fe400000001ff */
[----:B-1----:R-:W-:-:S04]  /*0130*/  IMAD.MOV R7, RZ, RZ, -R5 ;  /* 0x000000ffff077224 */ /* 0x002fc800078e0a05 */
[----:B------:R-:W-:-:S04]  /*0140*/  IMAD R7, R7, UR6, RZ ;  /* 0x0000000607077c24 */ /* 0x000fc8000f8e02ff */
[----:B------:R-:W-:Y:S02]  /*0150*/  IMAD.HI.U32 R5, R5, R7, R4 ;  /* 0x0000000705057227 */ /* 0x000fe400078e0004 */
[----:B------:R-:W0:Y:S02]  /*0160*/  LDC.64 R6, c[0x0][0x398] ;  /* 0x0000e600ff067b82 */ /* 0x000e240000000a00 */
[----:B0-----:R-:W-:-:S06]  /*0170*/  IMAD.WIDE.U32 R6, R8, 0x4, R6 ;  /* 0x0000000408067825 */ /* 0x001fcc00078e0006 */
[----:B------:R-:W2:Y:S01]  /*0180*/  LDG.E R6, desc[UR4][R6.64] ;  /* 0x0000000406067981 */ /* 0x000ea2000c1e1900 */
[----:B---3--:R-:W-:-:S04]  /*0190*/  IMAD.HI.U32 R3, R5, R2, RZ ;  /* 0x0000000205037227 */ /* 0x008fc800078e00ff */
[----:B------:R-:W-:-:S04]  /*01a0*/  IMAD.MOV R5, RZ, RZ, -R3 ;  /* 0x000000ffff057224 */ /* 0x000fc800078e0a03 */
[----:B------:R-:W-:-:S05]  /*01b0*/  IMAD R5, R5, UR6, R2 ;  /* 0x0000000605057c24 */ /* 0x000fca000f8e0202 */
[----:B------:R-:W-:-:S13]  /*01c0*/  ISETP.GE.U32.AND P0, PT, R5, UR6, PT ;  /* 0x0000000605007c0c */ /* 0x000fda000bf06070 */
[----:B------:R-:W-:Y:S01]  /*01d0*/  @P0 IADD3 R5, PT, PT, R5, -UR6, RZ ;  /* 0x8000000605050c10 */ /* 0x000fe2000fffe0ff */
[----:B------:R-:W-:-:S03]  /*01e0*/  @P0 VIADD R3, R3, 0x1 ;  /* 0x0000000103030836 */ /* 0x000fc60000000000 */
[----:B------:R-:W-:Y:S02]  /*01f0*/  ISETP.GE.U32.AND P1, PT, R5, UR6, PT ;  /* 0x0000000605007c0c */ /* 0x000fe4000bf26070 */
[----:B------:R-:W0:Y:S11]  /*0200*/  LDC.64 R4, c[0x0][0x380] ;  /* 0x0000e000ff047b82 */ /* 0x000e360000000a00 */
[----:B------:R-:W-:-:S02]  /*0210*/  @P1 IADD3 R3, PT, PT, R3, 0x1, RZ ;  /* 0x0000000103031810 */ /* 0x000fc40007ffe0ff */
[----:B------:R-:W-:-:S04]  /*0220*/  @!P2 LOP3.LUT R3, RZ, UR6, RZ, 0x33, !PT ;  /* 0x00000006ff03ac12 */ /* 0x000fc8000f8e33ff */
[----:B------:R-:W-:-:S04]  /*0230*/  LOP3.LUT R3, R3, 0xff, RZ, 0xc0, !PT ;  /* 0x000000ff03037812 */ /* 0x000fc800078ec0ff */
[----:B------:R-:W-:Y:S02]  /*0240*/  LEA R3, R8, R3, 0x8 ;  /* 0x0000000308037211 */ /* 0x000fe400078e40ff */
[----:B------:R-:W1:Y:S03]  /*0250*/  LDC.64 R8, c[0x0][0x390] ;  /* 0x0000e400ff087b82 */ /* 0x000e660000000a00 */
[----:B0-----:R-:W-:-:S06]  /*0260*/  IMAD.WIDE.U32 R4, R3, 0x4, R4 ;  /* 0x0000000403047825 */ /* 0x001fcc00078e0004 */
[----:B------:R-:W2:Y:S02]  /*0270*/  LDG.E R5, desc[UR4][R4.64] ;  /* 0x0000000404057981 */ /* 0x000ea4000c1e1900 */
[----:B--2---:R-:W-:-:S05]  /*0280*/  IADD3 R3, PT, PT, R6, R0, -R5 ;  /* 0x0000000006037210 */ /* 0x004fca0007ffe805 */
[----:B-1----:R-:W-:-:S05]  /*0290*/  IMAD.WIDE R8, R3, 0x4, R8 ;  /* 0x0000000403087825 */ /* 0x002fca00078e0208 */
[----:B------:R-:W-:Y:S01]  /*02a0*/  STG.E desc[UR4][R8.64], R2 ;  /* 0x0000000208007986 */ /* 0x000fe2000c101904 */
[----:B------:R-:W-:Y:S05]  /*02b0*/  EXIT ;  /* 0x000000000000794d */ /* 0x000fea0003800000 */
.L_x_0:
[----:B------:R-:W-:-:S00]  /*02c0*/  BRA `(.L_x_0) ;  /* 0xfffffffc00fc7947 */ /* 0x000fc0000383ffff */
[----:B------:R-:W-:-:S00]  /*02d0*/  NOP ;  /* 0x0000000000007918 */ /* 0x000fc00000000000 */
        /* <DEDUP_REMOVED lines=10> */
.L_x_8:


//--------------------- .text._Z16shiftOffsetTablePjS_ii --------------------------
	.section	.text._Z16shiftOffsetTablePjS_ii,"ax",@progbits
	.align	128
        .global         _Z16shiftOffsetTablePjS_ii
        .type           _Z16shiftOffsetTablePjS_ii,@function
        .size           _Z16shiftOffsetTablePjS_ii,(.L_x_7 - _Z16shiftOffsetTablePjS_ii)
        .other          _Z16shiftOffsetTablePjS_ii,@"STO_CUDA_ENTRY STV_DEFAULT"
_Z16shiftOffsetTablePjS_ii:
.text._Z16shiftOffsetTablePjS_ii:
[----:B------:R-:W-:Y:S01]  /*0000*/  LDC R1, c[0x0][0x37c] ;  /* 0x0000df00ff017b82 */ /* 0x000fe20000000800 */
[----:B------:R-:W0:Y:S01]  /*0010*/  LDCU UR4, c[0x0][0x394] ;  /* 0x00007280ff0477ac */ /* 0x000e220008000800 */
[----:B------:R-:W1:Y:S01]  /*0020*/  LDCU.64 UR6, c[0x0][0x358] ;  /* 0x00006b00ff0677ac */ /* 0x000e620008000a00 */
[----:B0-----:R-:W-:-:S09]  /*0030*/  UISETP.NE.AND UP0, UPT, UR4, URZ, UPT ;  /* 0x000000ff0400728c */ /* 0x001fd2000bf05270 */
[----:B-1----:R-:W-:Y:S05]  /*0040*/  BRA.U UP0, `(.L_x_1) ;  /* 0x00000001003c7547 */ /* 0x002fea000b800000 */
[----:B------:R-:W0:Y:S01]  /*0050*/  S2R R7, SR_CTAID.X ;  /* 0x0000000000077919 */ /* 0x000e220000002500 */
[----:B------:R-:W1:Y:S01]  /*0060*/  LDCU UR4, c[0x0][0x390] ;  /* 0x00007200ff0477ac */ /* 0x000e620008000800 */
[----:B------:R-:W2:Y:S02]  /*0070*/  LDC.64 R2, c[0x0][0x388] ;  /* 0x0000e200ff027b82 */ /* 0x000ea40000000a00 */
[----:B--2---:R2:W-:Y:S01]  /*0080*/  STG.E desc[UR6][R2.64], RZ ;  /* 0x000000ff02007986 */ /* 0x0045e2000c101906 */
[C---:B0-----:R-:W-:Y:S01]  /*0090*/  VIADD R0, R7.reuse, 0x1 ;  /* 0x0000000107007836 */ /* 0x041fe20000000000 */
[----:B-1----:R-:W-:-:S04]  /*00a0*/  ISETP.GE.U32.AND P0, PT, R7, UR4, PT ;  /* 0x0000000407007c0c */ /* 0x002fc8000bf06070 */
[----:B------:R-:W-:-:S13]  /*00b0*/  ISETP.GE.OR P0, PT, R0, UR4, P0 ;  /* 0x0000000400007c0c */ /* 0x000fda0008706670 */
[----:B--2---:R-:W-:Y:S05]  /*00c0*/  @P0 EXIT ;  /* 0x000000000000094d */ /* 0x004fea0003800000 */
[----:B------:R-:W0:Y:S08]  /*00d0*/  LDC.64 R2, c[0x0][0x380] ;  /* 0x0000e000ff027b82 */ /* 0x000e300000000a00 */
[----:B------:R-:W1:Y:S01]  /*00e0*/  LDC.64 R4, c[0x0][0x388] ;  /* 0x0000e200ff047b82 */ /* 0x000e620000000a00 */
[----:B0-----:R-:W-:-:S06]  /*00f0*/  IMAD.WIDE.U32 R2, R7, 0x4, R2 ;  /* 0x0000000407027825 */ /* 0x001fcc00078e0002 */
[----:B------:R-:W2:Y:S01]  /*0100*/  LDG.E R3, desc[UR6][R2.64] ;  /* 0x0000000602037981 */ /* 0x000ea2000c1e1900 */
[----:B-1----:R-:W-:-:S05]  /*0110*/  IMAD.WIDE.U32 R4, R7, 0x4, R4 ;  /* 0x0000000407047825 */ /* 0x002fca00078e0004 */
[----:B--2---:R-:W-:Y:S01]  /*0120*/  STG.E desc[UR6][R4.64+0x4], R3 ;  /* 0x0000040304007986 */ /* 0x004fe2000c101906 */
[----:B------:R-:W-:Y:S05]  /*0130*/  EXIT ;  /* 0x000000000000794d */ /* 0x000fea0003800000 */
.L_x_1:
[----:B------:R-:W-:Y:S01]  /*0140*/  UIADD3 UR4, UPT, UPT, UR4, -0x1, URZ ;  /* 0xffffffff04047890 */ /* 0x000fe2000fffe0ff */
[----:B------:R-:W-:-:S08]  /*0150*/  MOV R0, 0x180 ;  /* 0x0000018000007802 */ /* 0x000fd00000000f00 */
[----:B------:R-:W0:Y:S03]  /*0160*/  I2F.F64 R2, UR4 ;  /* 0x0000000400027d12 */ /* 0x000e260008201c00 */
[----:B0-----:R-:W-:Y:S05]  /*0170*/  CALL.REL.NOINC `($_Z16shiftOffsetTablePjS_ii$__internal_accurate_pow) ;  /* 0x0000000000487944 */ /* 0x001fea0003c00000 */
[----:B------:R-:W0:Y:S01]  /*0180*/  S2R R0, SR_CTAID.X ;  /* 0x0000000000007919 */ /* 0x000e220000002500 */
[----:B------:R-:W-:-:S04]  /*0190*/  ISETP.NE.AND P0, PT, RZ, UR4, PT ;  /* 0x00000004ff007c0c */ /* 0x000fc8000bf05270 */
[----:B------:R-:W-:Y:S02]  /*01a0*/  FSEL R3, R5, 1.875, P0 ;  /* 0x3ff0000005037808 */ /* 0x000fe40000000000 */
[----:B------:R-:W-:-:S04]  /*01b0*/  FSEL R2, R4, RZ, P0 ;  /* 0x000000ff04027208 */ /* 0x000fc80000000000 */
[----:B------:R-:W0:Y:S02]  /*01c0*/  F2I.F64.TRUNC R3, R2 ;  /* 0x0000000200037311 */ /* 0x000e24000030d100 */
[----:B0-----:R-:W-:-:S13]  /*01d0*/  ISETP.GE.U32.AND P0, PT, R0, R3, PT ;  /* 0x000000030000720c */ /* 0x001fda0003f06070 */
[----:B------:R-:W-:Y:S05]  /*01e0*/  @!P0 EXIT ;  /* 0x000000000000894d */ /* 0x000fea0003800000 */
[----:B------:R-:W0:Y:S01]  /*01f0*/  LDC.64 R4, c[0x0][0x380] ;  /* 0x0000e000ff047b82 */ /* 0x000e220000000a00 */
[----:B------:R-:W-:-:S07]  /*0200*/  IMAD.IADD R3, R0, 0x1, -R3 ;  /* 0x0000000100037824 */ /* 0x000fce00078e0a03 */
[----:B------:R-:W1:Y:S01]  /*0210*/  LDC.64 R6, c[0x0][0x388] ;  /* 0x0000e200ff067b82 */ /* 0x000e620000000a00 */
[----:B0-----:R-:W-:-:S04]  /*0220*/  IMAD.WIDE.U32 R2, R3, 0x4, R4 ;  /* 0x0000000403027825 */ /* 0x001fc800078e0004 */
[C---:B------:R-:W-:Y:S02]  /*0230*/  IMAD.WIDE.U32 R4, R0.reuse, 0x4, R4 ;  /* 0x0000000400047825 */ /* 0x040fe400078e0004 */
[----:B------:R-:W2:Y:S04]  /*0240*/  LDG.E R2, desc[UR6][R2.64] ;  /* 0x0000000602027981 */ /* 0x000ea8000c1e1900 */
[----:B------:R-:W2:Y:S01]  /*0250*/  LDG.E R5, desc[UR6][R4.64] ;  /* 0x0000000604057981 */ /* 0x000ea2000c1e1900 */
[----:B-1----:R-:W-:-:S04]  /*0260*/  IMAD.WIDE.U32 R6, R0, 0x4, R6 ;  /* 0x0000000400067825 */ /* 0x002fc800078e0006 */
[----:B--2---:R-:W-:-:S05]  /*0270*/  IMAD.IADD R9, R2, 0x1, R5 ;  /* 0x0000000102097824 */ /* 0x004fca00078e0205 */
[----:B------:R-:W-:Y:S01]  /*0280*/  STG.E desc[UR6][R6.64], R9 ;  /* 0x0000000906007986 */ /* 0x000fe2000c101906 */
[----:B------:R-:W-:Y:S05]  /*0290*/  EXIT ;  /* 0x000000000000794d */ /* 0x000fea0003800000 */
        .type           $_Z16shiftOffsetTablePjS_ii$__internal_accurate_pow,@function
        .size           $_Z16shiftOffsetTablePjS_ii$__internal_accurate_pow,(.L_x_7 - $_Z16shiftOffsetTablePjS_ii$__internal_accurate_pow)
$_Z16shiftOffsetTablePjS_ii$__internal_accurate_pow:
[----:B------:R-:W0:Y:S01]  /*02a0*/  MUFU.RCP64H R7, 2 ;  /* 0x4000000000077908 */ /* 0x000e220000001800 */
[----:B------:R-:W-:Y:S02]  /*02b0*/  HFMA2 R4, -RZ, RZ, 0, 0 ;  /* 0x00000000ff047431 */ /* 0x000fe400000001ff */
[----:B------:R-:W-:Y:S01]  /*02c0*/  IMAD.MOV.U32 R5, RZ, RZ, 0x40000000 ;  /* 0x40000000ff057424 */ /* 0x000fe200078e00ff */
[----:B------:R-:W-:Y:S01]  /*02d0*/  MOV R8, 0x41ad3b5a ;  /* 0x41ad3b5a00087802 */ /* 0x000fe20000000f00 */
[----:B------:R-:W-:Y:S01]  /*02e0*/  IMAD.MOV.U32 R6, RZ, RZ, RZ ;  /* 0x000000ffff067224 */ /* 0x000fe200078e00ff */
[----:B------:R-:W-:Y:S01]  /*02f0*/  UMOV UR8, 0x7d2cafe2 ;  /* 0x7d2cafe200087882 */ /* 0x000fe20000000000 */
[----:B------:R-:W-:Y:S01]  /*0300*/  IMAD.MOV.U32 R9, RZ, RZ, 0x3ed0f5d2 ;  /* 0x3ed0f5d2ff097424 */ /* 0x000fe200078e00ff */
[----:B------:R-:W-:-:S03]  /*0310*/  UMOV UR9, 0x3eb0f5ff ;  /* 0x3eb0f5ff00097882 */ /* 0x000fc60000000000 */
[----:B0-----:R-:W-:-:S08]  /*0320*/  DFMA R4, R6, -R4, 1 ;  /* 0x3ff000000604742b */ /* 0x001fd00000000804 */
[----:B------:R-:W-:-:S08]  /*0330*/  DFMA R4, R4, R4, R4 ;  /* 0x000000040404722b */ /* 0x000fd00000000004 */
[----:B------:R-:W-:-:S08]  /*0340*/  DFMA R6, R6, R4, R6 ;  /* 0x000000040606722b */ /* 0x000fd00000000006 */
[----:B------:R-:W-:-:S08]  /*0350*/  DMUL R4, RZ, R6 ;  /* 0x00000006ff047228 */ /* 0x000fd00000000000 */
[----:B------:R-:W-:-:S08]  /*0360*/  DFMA R4, RZ, R6, R4 ;  /* 0x00000006ff04722b */ /* 0x000fd00000000004 */
[----:B------:R-:W-:Y:S02]  /*0370*/  DMUL R10, R4, R4 ;  /* 0x00000004040a7228 */ /* 0x000fe40000000000 */
[----:B------:R-:W-:-:S06]  /*0380*/  DADD R12, RZ, -R4 ;  /* 0x00000000ff0c7229 */ /* 0x000fcc0000000804 */
[----:B------:R-:W-:Y:S01]  /*0390*/  DFMA R8, R10, UR8, R8 ;  /* 0x000000080a087c2b */ /* 0x000fe20008000008 */
[----:B------:R-:W-:Y:S01]  /*03a0*/  UMOV UR8, 0x75488a3f ;  /* 0x75488a3f00087882 */ /* 0x000fe20000000000 */
[----:B------:R-:W-:Y:S01]  /*03b0*/  UMOV UR9, 0x3ef3b20a ;  /* 0x3ef3b20a00097882 */ /* 0x000fe20000000000 */
[----:B------:R-:W-:Y:S02]  /*03c0*/  DADD R16, R12, R12 ;  /* 0x000000000c107229 */ /* 0x000fe4000000000c */
[----:B------:R-:W-:-:S03]  /*03d0*/  DMUL R12, R4, R4 ;  /* 0x00000004040c7228 */ /* 0x000fc60000000000 */
[----:B------:R-:W-:Y:S01]  /*03e0*/  DFMA R8, R10, R8, UR8 ;  /* 0x000000080a087e2b */ /* 0x000fe20008000008 */
[----:B------:R-:W-:Y:S01]  /*03f0*/  UMOV UR8, 0xe4faecd5 ;  /* 0xe4faecd500087882 */ /* 0x000fe20000000000 */
[----:B------:R-:W-:Y:S01]  /*0400*/  UMOV UR9, 0x3f1745cd ;  /* 0x3f1745cd00097882 */ /* 0x000fe20000000000 */
[----:B------:R-:W-:-:S05]  /*0410*/  DFMA R16, RZ, -R4, R16 ;  /* 0x80000004ff10722b */ /* 0x000fca0000000010 */
[----:B------:R-:W-:Y:S01]  /*0420*/  DFMA R8, R10, R8, UR8 ;  /* 0x000000080a087e2b */ /* 0x000fe20008000008 */
[----:B------:R-:W-:Y:S01]  /*0430*/  UMOV UR8, 0x258a578b ;  /* 0x258a578b00087882 */ /* 0x000fe20000000000 */
[----:B------:R-:W-:Y:S01]  /*0440*/  UMOV UR9, 0x3f3c71c7 ;  /* 0x3f3c71c700097882 */ /* 0x000fe20000000000 */
[----:B------:R-:W-:-:S05]  /*0450*/  DMUL R6, R6, R16 ;  /* 0x0000001006067228 */ /* 0x000fca0000000000 */
[----:B------:R-:W-:Y:S01]  /*0460*/  DFMA R8, R10, R8, UR8 ;  /* 0x000000080a087e2b */ /* 0x000fe20008000008 */
[----:B------:R-:W-:Y:S01]  /*0470*/  UMOV UR8, 0x9242b910 ;  /* 0x9242b91000087882 */ /* 0x000fe20000000000 */
[----:B------:R-:W-:-:S03]  /*0480*/  UMOV UR9, 0x3f624924 ;  /* 0x3f62492400097882 */ /* 0x000fc60000000000 */
[----:B------:R-:W-:Y:S01]  /*0490*/  VIADD R21, R7, 0x100000 ;  /* 0x0010000007157836 */ /* 0x000fe20000000000 */
[----:B------:R-:W-:Y:S02]  /*04a0*/  MOV R20, R6 ;  /* 0x0000000600147202 */ /* 0x000fe40000000f00 */
[----:B------:R-:W-:Y:S01]  /*04b0*/  DFMA R8, R10, R8, UR8 ;  /* 0x000000080a087e2b */ /* 0x000fe20008000008 */
[----:B------:R-:W-:Y:S01]  /*04c0*/  UMOV UR8, 0x99999dfb ;  /* 0x99999dfb00087882 */ /* 0x000fe20000000000 */
[----:B------:R-:W-:-:S06]  /*04d0*/  UMOV UR9, 0x3f899999 ;  /* 0x3f89999900097882 */ /* 0x000fcc0000000000 */
[----:B------:R-:W-:Y:S01]  /*04e0*/  DFMA R14, R10, R8, UR8 ;  /* 0x000000080a0e7e2b */ /* 0x000fe20008000008 */
[----:B------:R-:W-:Y:S01]  /*04f0*/  UMOV UR8, 0x55555555 ;  /* 0x5555555500087882 */ /* 0x000fe20000000000 */
[----:B------:R-:W-:-:S06]  /*0500*/  UMOV UR9, 0x3fb55555 ;  /* 0x3fb5555500097882 */ /* 0x000fcc0000000000 */
[----:B------:R-:W-:-:S08]  /*0510*/  DFMA R8, R10, R14, UR8 ;  /* 0x000000080a087e2b */ /* 0x000fd0000800000e */
[----:B------:R-:W-:Y:S01]  /*0520*/  DADD R18, -R8, UR8 ;  /* 0x0000000808127e29 */ /* 0x000fe20008000100 */
[----:B------:R-:W-:Y:S01]  /*0530*/  UMOV UR8, 0xb9e7b0 ;  /* 0x00b9e7b000087882 */ /* 0x000fe20000000000 */
[----:B------:R-:W-:-:S06]  /*0540*/  UMOV UR9, 0x3c46a4cb ;  /* 0x3c46a4cb00097882 */ /* 0x000fcc0000000000 */
[----:B------:R-:W-:Y:S02]  /*0550*/  DFMA R18, R10, R14, R18 ;  /* 0x0000000e0a12722b */ /* 0x000fe40000000012 */
[----:B------:R-:W-:-:S06]  /*0560*/  DMUL R10, R4, R12 ;  /* 0x0000000c040a7228 */ /* 0x000fcc0000000000 */
[----:B------:R-:W-:Y:S01]  /*0570*/  DADD R16, R18, -UR8 ;  /* 0x8000000812107e29 */ /* 0x000fe20008000000 */
[----:B------:R-:W-:Y:S01]  /*0580*/  UMOV UR8, 0x0 ;  /* 0x0000000000087882 */ /* 0x000fe20000000000 */
[C---:B------:R-:W-:Y:S01]  /*0590*/  DFMA R22, R4.reuse, R12, -R10 ;  /* 0x0000000c0416722b */ /* 0x040fe2000000080a */
[----:B------:R-:W-:Y:S01]  /*05a0*/  UMOV UR9, 0x3ff00000 ;  /* 0x3ff0000000097882 */ /* 0x000fe20000000000 */
[----:B------:R-:W-:-:S04]  /*05b0*/  DFMA R18, R4, R4, -R12 ;  /* 0x000000040412722b */ /* 0x000fc8000000080c */
[----:B------:R-:W-:Y:S02]  /*05c0*/  DADD R14, R8, R16 ;  /* 0x00000000080e7229 */ /* 0x000fe40000000010 */
[----:B------:R-:W-:Y:S02]  /*05d0*/  DFMA R22, R6, R12, R22 ;  /* 0x0000000c0616722b */ /* 0x000fe40000000016 */
[----:B------:R-:W-:-:S04]  /*05e0*/  DFMA R18, R4, R20, R18 ;  /* 0x000000140412722b */ /* 0x000fc80000000012 */
[----:B------:R-:W-:Y:S02]  /*05f0*/  DMUL R12, R14, R10 ;  /* 0x0000000a0e0c7228 */ /* 0x000fe40000000000 */
[----:B------:R-:W-:Y:S02]  /*0600*/  DADD R8, R8, -R14 ;  /* 0x0000000008087229 */ /* 0x000fe4000000080e */
[----:B------:R-:W-:-:S04]  /*0610*/  DFMA R18, R4, R18, R22 ;  /* 0x000000120412722b */ /* 0x000fc80000000016 */
[----:B------:R-:W-:Y:S02]  /*0620*/  DFMA R20, R14, R10, -R12 ;  /* 0x0000000a0e14722b */ /* 0x000fe4000000080c */
[----:B------:R-:W-:-:S06]  /*0630*/  DADD R8, R16, R8 ;  /* 0x0000000010087229 */ /* 0x000fcc0000000008 */
[----:B------:R-:W-:-:S08]  /*0640*/  DFMA R18, R14, R18, R20 ;  /* 0x000000120e12722b */ /* 0x000fd00000000014 */
[----:B------:R-:W-:-:S08]  /*0650*/  DFMA R18, R8, R10, R18 ;  /* 0x0000000a0812722b */ /* 0x000fd00000000012 */
[----:B------:R-:W-:-:S08]  /*0660*/  DADD R10, R12, R18 ;  /* 0x000000000c0a7229 */ /* 0x000fd00000000012 */
[--C-:B------:R-:W-:Y:S02]  /*0670*/  DADD R8, R4, R10.reuse ;  /* 0x0000000004087229 */ /* 0x100fe4000000000a */
[----:B------:R-:W-:-:S06]  /*0680*/  DADD R12, R12, -R10 ;  /* 0x000000000c0c7229 */ /* 0x000fcc000000080a */
[----:B------:R-:W-:Y:S02]  /*0690*/  DADD R4, R4, -R8 ;  /* 0x0000000004047229 */ /* 0x000fe40000000808 */
[----:B------:R-:W-:-:S06]  /*06a0*/  DADD R12, R18, R12 ;  /* 0x00000000120c7229 */ /* 0x000fcc000000000c */
[----:B------:R-:W-:-:S08]  /*06b0*/  DADD R4, R10, R4 ;  /* 0x000000000a047229 */ /* 0x000fd00000000004 */
[----:B------:R-:W-:-:S08]  /*06c0*/  DADD R4, R12, R4 ;  /* 0x000000000c047229 */ /* 0x000fd00000000004 */
[----:B------:R-:W-:Y:S01]  /*06d0*/  DADD R10, R6, R4 ;  /* 0x00000000060a7229 */ /* 0x000fe20000000004 */
[----:B------:R-:W-:Y:S01]  /*06e0*/  IMAD.MOV.U32 R6, RZ, RZ, -0x105c611 ;  /* 0xfefa39efff067424 */ /* 0x000fe200078e00ff */
[----:B------:R-:W-:Y:S01]  /*06f0*/  MOV R4, 0xfefa39ef ;  /* 0xfefa39ef00047802 */ /* 0x000fe20000000f00 */
[----:B------:R-:W-:Y:S02]  /*0700*/  IMAD.MOV.U32 R7, RZ, RZ, 0x3fe62e42 ;  /* 0x3fe62e42ff077424 */ /* 0x000fe400078e00ff */
[----:B------:R-:W-:-:S03]  /*0710*/  IMAD.MOV.U32 R5, RZ, RZ, 0x3fe62e42 ;  /* 0x3fe62e42ff057424 */ /* 0x000fc600078e00ff */
[----:B------:R-:W-:-:S08]  /*0720*/  DADD R12, R8, R10 ;  /* 0x00000000080c7229 */ /* 0x000fd0000000000a */
[--C-:B------:R-:W-:Y:S02]  /*0730*/  DFMA R6, R6, UR8, R12.reuse ;  /* 0x0000000806067c2b */ /* 0x100fe4000800000c */
[----:B------:R-:W-:-:S06]  /*0740*/  DADD R8, R8, -R12 ;  /* 0x0000000008087229 */ /* 0x000fcc000000080c */
[----:B------:R-:W-:Y:S02]  /*0750*/  DFMA R14, -R4, 1, R6 ;  /* 0x3ff00000040e782b */ /* 0x000fe40000000106 */
[----:B------:R-:W-:Y:S01]  /*0760*/  DADD R8, R10, R8 ;  /* 0x000000000a087229 */ /* 0x000fe20000000008 */
[----:B------:R-:W-:Y:S01]  /*0770*/  IMAD.MOV.U32 R10, RZ, RZ, 0x3b39803f ;  /* 0x3b39803fff0a7424 */ /* 0x000fe200078e00ff */
[----:B------:R-:W-:-:S04]  /*0780*/  MOV R11, 0x3c7abc9e ;  /* 0x3c7abc9e000b7802 */ /* 0x000fc80000000f00 */
[----:B------:R-:W-:Y:S01]  /*0790*/  DADD R14, -R12, R14 ;  /* 0x000000000c0e7229 */ /* 0x000fe2000000010e */
[----:B------:R-:W-:Y:S01]  /*07a0*/  LOP3.LUT R13, R3, 0xff0fffff, RZ, 0xc0, !PT ;  /* 0xff0fffff030d7812 */ /* 0x000fe200078ec0ff */
[----:B------:R-:W-:-:S06]  /*07b0*/  IMAD.MOV.U32 R12, RZ, RZ, R2 ;  /* 0x000000ffff0c7224 */ /* 0x000fcc00078e0002 */
[----:B------:R-:W-:-:S08]  /*07c0*/  DADD R8, R8, -R14 ;  /* 0x0000000008087229 */ /* 0x000fd0000000080e */
[----:B------:R-:W-:Y:S01]  /*07d0*/  DFMA R8, R10, UR8, R8 ;  /* 0x000000080a087c2b */ /* 0x000fe20008000008 */
[----:B------:R-:W-:Y:S01]  /*07e0*/  UMOV UR8, 0x3b39803f ;  /* 0x3b39803f00087882 */ /* 0x000fe20000000000 */
[----:B------:R-:W-:Y:S01]  /*07f0*/  IMAD.SHL.U32 R10, R3, 0x2, RZ ;  /* 0x00000002030a7824 */ /* 0x000fe200078e00ff */
[----:B------:R-:W-:-:S04]  /*0800*/  UMOV UR9, 0x3c7abc9e ;  /* 0x3c7abc9e00097882 */ /* 0x000fc80000000000 */
[----:B------:R-:W-:Y:S01]  /*0810*/  ISETP.GT.U32.AND P0, PT, R10, -0x2000001, PT ;  /* 0xfdffffff0a00780c */ /* 0x000fe20003f04070 */
[----:B------:R-:W-:-:S03]  /*0820*/  DADD R10, R6, R8 ;  /* 0x00000000060a7229 */ /* 0x000fc60000000008 */
[----:B------:R-:W-:-:S05]  /*0830*/  SEL R13, R13, R3, P0 ;  /* 0x000000030d0d7207 */ /* 0x000fca0000000000 */
[----:B------:R-:W-:Y:S02]  /*0840*/  DADD R6, R6, -R10 ;  /* 0x0000000006067229 */ /* 0x000fe4000000080a */
[----:B------:R-:W-:-:S06]  /*0850*/  DMUL R2, R10, R12 ;  /* 0x0000000c0a027228 */ /* 0x000fcc0000000000 */
[----:B------:R-:W-:Y:S02]  /*0860*/  DADD R6, R8, R6 ;  /* 0x0000000008067229 */ /* 0x000fe40000000006 */
[----:B------:R-:W-:Y:S01]  /*0870*/  DFMA R10, R10, R12, -R2 ;  /* 0x0000000c0a0a722b */ /* 0x000fe20000000802 */
[----:B------:R-:W-:Y:S01]  /*0880*/  MOV R8, 0x652b82fe ;  /* 0x652b82fe00087802 */ /* 0x000fe20000000f00 */
[----:B------:R-:W-:-:S06]  /*0890*/  IMAD.MOV.U32 R9, RZ, RZ, 0x3ff71547 ;  /* 0x3ff71547ff097424 */ /* 0x000fcc00078e00ff */
[----:B------:R-:W-:-:S08]  /*08a0*/  DFMA R10, R6, R12, R10 ;  /* 0x0000000c060a722b */ /* 0x000fd0000000000a */
[----:B------:R-:W-:-:S08]  /*08b0*/  DADD R6, R2, R10 ;  /* 0x0000000002067229 */ /* 0x000fd0000000000a */
[----:B------:R-:W-:Y:S02]  /*08c0*/  DFMA R8, R6, R8, 6.75539944105574400000e+15 ;  /* 0x433800000608742b */ /* 0x000fe40000000008 */
[----:B------:R-:W-:Y:S01]  /*08d0*/  FSETP.GEU.AND P0, PT, |R7|, 4.1917929649353027344, PT ;  /* 0x4086232b0700780b */ /* 0x000fe20003f0e200 */
[----:B------:R-:W-:-:S05]  /*08e0*/  DADD R2, R2, -R6 ;  /* 0x0000000002027229 */ /* 0x000fca0000000806 */
[----:B------:R-:W-:-:S03]  /*08f0*/  DADD R12, R8, -6.75539944105574400000e+15 ;  /* 0xc3380000080c7429 */ /* 0x000fc60000000000 */
[----:B------:R-:W-:-:S05]  /*0900*/  DADD R2, R10, R2 ;  /* 0x000000000a027229 */ /* 0x000fca0000000002 */
[----:B------:R-:W-:-:S08]  /*0910*/  DFMA R4, R12, -R4, R6 ;  /* 0x800000040c04722b */ /* 0x000fd00000000006 */
[----:B------:R-:W-:Y:S01]  /*0920*/  DFMA R4, R12, -UR8, R4 ;  /* 0x800000080c047c2b */ /* 0x000fe20008000004 */
[----:B------:R-:W-:Y:S01]  /*0930*/  UMOV UR8, 0x69ce2bdf ;  /* 0x69ce2bdf00087882 */ /* 0x000fe20000000000 */
[----:B------:R-:W-:Y:S01]  /*0940*/  IMAD.MOV.U32 R12, RZ, RZ, -0x35dec16 ;  /* 0xfca213eaff0c7424 */ /* 0x000fe200078e00ff */
[----:B------:R-:W-:Y:S01]  /*0950*/  MOV R13, 0x3e928af3 ;  /* 0x3e928af3000d7802 */ /* 0x000fe20000000f00 */
[----:B------:R-:W-:-:S05]  /*0960*/  UMOV UR9, 0x3e5ade15 ;  /* 0x3e5ade1500097882 */ /* 0x000fca0000000000 */
[----:B------:R-:W-:Y:S01]  /*0970*/  DFMA R12, R4, UR8, R12 ;  /* 0x00000008040c7c2b */ /* 0x000fe2000800000c */
[----:B------:R-:W-:Y:S01]  /*0980*/  UMOV UR8, 0x62401315 ;  /* 0x6240131500087882 */ /* 0x000fe20000000000 */
[----:B------:R-:W-:-:S06]  /*0990*/  UMOV UR9, 0x3ec71dee ;  /* 0x3ec71dee00097882 */ /* 0x000fcc0000000000 */
[----:B------:R-:W-:Y:S01]  /*09a0*/  DFMA R12, R4, R12, UR8 ;  /* 0x00000008040c7e2b */ /* 0x000fe2000800000c */
        /* <DEDUP_REMOVED lines=20> */
[----:B------:R-:W-:-:S08]  /*0af0*/  DFMA R12, R4, R12, UR8 ;  /* 0x00000008040c7e2b */ /* 0x000fd0000800000c */
[----:B------:R-:W-:-:S08]  /*0b00*/  DFMA R12, R4, R12, 1 ;  /* 0x3ff00000040c742b */ /* 0x000fd0000000000c */
[----:B------:R-:W-:-:S10]  /*0b10*/  DFMA R12, R4, R12, 1 ;  /* 0x3ff00000040c742b */ /* 0x000fd4000000000c */
[----:B------:R-:W-:Y:S02]  /*0b20*/  IMAD R5, R8, 0x100000, R13 ;  /* 0x0010000008057824 */ /* 0x000fe400078e020d */
[----:B------:R-:W-:Y:S01]  /*0b30*/  IMAD.MOV.U32 R4, RZ, RZ, R12 ;  /* 0x000000ffff047224 */ /* 0x000fe200078e000c */
[----:B------:R-:W-:Y:S06]  /*0b40*/  @!P0 BRA `(.L_x_2) ;  /* 0x0000000000348947 */ /* 0x000fec0003800000 */
[----:B------:R-:W-:Y:S01]  /*0b50*/  FSETP.GEU.AND P1, PT, |R7|, 4.2275390625, PT ;  /* 0x408748000700780b */ /* 0x000fe20003f2e200 */
[C---:B------:R-:W-:Y:S02]  /*0b60*/  DADD R4, R6.reuse, +INF ;  /* 0x7ff0000006047429 */ /* 0x040fe40000000000 */
[----:B------:R-:W-:-:S08]  /*0b70*/  DSETP.GEU.AND P0, PT, R6, RZ, PT ;  /* 0x000000ff0600722a */ /* 0x000fd00003f0e000 */
[----:B------:R-:W-:Y:S02]  /*0b80*/  FSEL R4, R4, RZ, P0 ;  /* 0x000000ff04047208 */ /* 0x000fe40000000000 */
[----:B------:R-:W-:Y:S01]  /*0b90*/  FSEL R5, R5, RZ, P0 ;  /* 0x000000ff05057208 */ /* 0x000fe20000000000 */
[----:B------:R-:W-:Y:S06]  /*0ba0*/  @P1 BRA `(.L_x_2) ;  /* 0x00000000001c1947 */ /* 0x000fec0003800000 */
[----:B------:R-:W-:-:S04]  /*0bb0*/  LEA.HI R4, R8, R8, RZ, 0x1 ;  /* 0x0000000808047211 */ /* 0x000fc800078f08ff */
[----:B------:R-:W-:-:S04]  /*0bc0*/  SHF.R.S32.HI R5, RZ, 0x1, R4 ;  /* 0x00000001ff057819 */ /* 0x000fc80000011404 */
[----:B------:R-:W-:Y:S01]  /*0bd0*/  IADD3 R4, PT, PT, R8, -R5, RZ ;  /* 0x8000000508047210 */ /* 0x000fe20007ffe0ff */
[----:B------:R-:W-:-:S03]  /*0be0*/  IMAD R13, R5, 0x100000, R13 ;  /* 0x00100000050d7824 */ /* 0x000fc600078e020d */
[----:B------:R-:W-:Y:S01]  /*0bf0*/  LEA R5, R4, 0x3ff00000, 0x14 ;  /* 0x3ff0000004057811 */ /* 0x000fe200078ea0ff */
[----:B------:R-:W-:-:S06]  /*0c00*/  IMAD.MOV.U32 R4, RZ, RZ, RZ ;  /* 0x000000ffff047224 */ /* 0x000fcc00078e00ff */
[----:B------:R-:W-:-:S11]  /*0c10*/  DMUL R4, R12, R4 ;  /* 0x000000040c047228 */ /* 0x000fd60000000000 */
.L_x_2:
[----:B------:R-:W-:Y:S02]  /*0c20*/  DFMA R2, R2, R4, R4 ;  /* 0x000000040202722b */ /* 0x000fe40000000004 */
[----:B------:R-:W-:-:S08]  /*0c30*/  DSETP.NEU.AND P0, PT, |R4|, +INF , PT ;  /* 0x7ff000000400742a */ /* 0x000fd00003f0d200 */
[----:B------:R-:W-:Y:S02]  /*0c40*/  FSEL R4, R4, R2, !P0 ;  /* 0x0000000204047208 */ /* 0x000fe40004000000 */
[----:B------:R-:W-:Y:S01]  /*0c50*/  FSEL R5, R5, R3, !P0 ;  /* 0x0000000305057208 */ /* 0x000fe20004000000 */
[----:B------:R-:W-:Y:S01]  /*0c60*/  IMAD.MOV.U32 R3, RZ, RZ, 0x0 ;  /* 0x00000000ff037424 */ /* 0x000fe200078e00ff */
[----:B------:R-:W-:-:S04]  /*0c70*/  MOV R2, R0 ;  /* 0x0000000000027202 */ /* 0x000fc80000000f00 */
[----:B------:R-:W-:Y:S05]  /*0c80*/  RET.REL.NODEC R2 `(_Z16shiftOffsetTablePjS_ii) ;  /* 0xfffffff002dc7950 */ /* 0x000fea0003c3ffff */
.L_x_3:
        /* <DEDUP_REMOVED lines=15> */
.L_x_7:


//--------------------- .text._Z14sumOffsetTablePjS_ --------------------------
	.section	.text._Z14sumOffsetTablePjS_,"ax",@progbits
	.align	128
        .global         _Z14sumOffsetTablePjS_
        .type           _Z14sumOffsetTablePjS_,@function
        .size           _Z14sumOffsetTablePjS_,(.L_x_10 - _Z14sumOffsetTablePjS_)
        .other          _Z14sumOffsetTablePjS_,@"STO_CUDA_ENTRY STV_DEFAULT"
_Z14sumOffsetTablePjS_:
.text._Z14sumOffsetTablePjS_:
[----:B------:R-:W-:Y:S01]  /*0000*/  LDC R1, c[0x0][0x37c] ;  /* 0x0000df00ff017b82 */ /* 0x000fe20000000800 */
[----:B------:R-:W0:Y:S07]  /*0010*/  S2R R0, SR_CTAID.X ;  /* 0x0000000000007919 */ /* 0x000e2e0000002500 */
[----:B------:R-:W1:Y:S01]  /*0020*/  LDC.64 R2, c[0x0][0x388] ;  /* 0x0000e200ff027b82 */ /* 0x000e620000000a00 */
[----:B------:R-:W-:Y:S01]  /*0030*/  IMAD.MOV.U32 R16, RZ, RZ, RZ ;  /* 0x000000ffff107224 */ /* 0x000fe200078e00ff */
[----:B------:R-:W2:Y:S01]  /*0040*/  LDCU.64 UR6, c[0x0][0x358] ;  /* 0x00006b00ff0677ac */ /* 0x000ea20008000a00 */
[----:B------:R-:W-:Y:S01]  /*0050*/  UMOV UR4, URZ ;  /* 0x000000ff00047c82 */ /* 0x000fe20008000000 */
[----:B0-----:R-:W-:-:S04]  /*0060*/  IMAD.SHL.U32 R5, R0, 0x100, RZ ;  /* 0x0000010000057824 */ /* 0x001fc800078e00ff */
[----:B-1----:R-:W-:-:S03]  /*0070*/  IMAD.WIDE.U32 R2, R5, 0x4, R2 ;  /* 0x0000000405027825 */ /* 0x002fc600078e0002 */
[----:B------:R-:W-:-:S05]  /*0080*/  IADD3 R2, P0, PT, R2, 0x40, RZ ;  /* 0x0000004002027810 */ /* 0x000fca0007f1e0ff */
[----:B--2---:R-:W-:-:S08]  /*0090*/  IMAD.X R3, RZ, RZ, R3, P0 ;  /* 0x000000ffff037224 */ /* 0x004fd000000e0603 */
.L_x_4:
[----:B------:R-:W2:Y:S04]  /*00a0*/  LDG.E R17, desc[UR6][R2.64+-0x40] ;  /* 0xffffc00602117981 */ /* 0x000ea8000c1e1900 */
[----:B------:R-:W2:Y:S04]  /*00b0*/  LDG.E R18, desc[UR6][R2.64+-0x3c] ;  /* 0xffffc40602127981 */ /* 0x000ea8000c1e1900 */
[----:B------:R-:W3:Y:S04]  /*00c0*/  LDG.E R24, desc[UR6][R2.64+-0x38] ;  /* 0xffffc80602187981 */ /* 0x000ee8000c1e1900 */
[----:B------:R-:W3:Y:S04]  /*00d0*/  LDG.E R25, desc[UR6][R2.64+-0x34] ;  /* 0xffffcc0602197981 */ /* 0x000ee8000c1e1900 */
[----:B------:R-:W4:Y:S04]  /*00e0*/  LDG.E R22, desc[UR6][R2.64+-0x30] ;  /* 0xffffd00602167981 */ /* 0x000f28000c1e1900 */
[----:B------:R-:W4:Y:S04]  /*00f0*/  LDG.E R23, desc[UR6][R2.64+-0x2c] ;  /* 0xffffd40602177981 */ /* 0x000f28000c1e1900 */
[----:B------:R-:W5:Y:S04]  /*0100*/  LDG.E R20, desc[UR6][R2.64+-0x28] ;  /* 0xffffd80602147981 */ /* 0x000f68000c1e1900 */
        /* <DEDUP_REMOVED lines=13> */
[----:B------:R-:W5:Y:S01]  /*01e0*/  LDG.E R19, desc[UR6][R2.64+0x10] ;  /* 0x0000100602137981 */ /* 0x000f62000c1e1900 */
[----:B--2---:R-:W-:-:S03]  /*01f0*/  IADD3 R17, PT, PT, R18, R17, R16 ;  /* 0x0000001112117210 */ /* 0x004fc60007ffe010 */
[----:B------:R-:W2:Y:S04]  /*0200*/  LDG.E R18, desc[UR6][R2.64+0x14] ;  /* 0x0000140602127981 */ /* 0x000ea8000c1e1900 */
[----:B------:R-:W2:Y:S01]  /*0210*/  LDG.E R16, desc[UR6][R2.64+0x1c] ;  /* 0x00001c0602107981 */ /* 0x000ea2000c1e1900 */
[----:B---3--:R-:W-:-:S03]  /*0220*/  IADD3 R24, PT, PT, R25, R24, R17 ;  /* 0x0000001819187210 */ /* 0x008fc60007ffe011 */
[----:B------:R-:W3:Y:S04]  /*0230*/  LDG.E R17, desc[UR6][R2.64+0x18] ;  /* 0x0000180602117981 */ /* 0x000ee8000c1e1900 */
[----:B------:R-:W3:Y:S01]  /*0240*/  LDG.E R25, desc[UR6][R2.64+0x28] ;  /* 0x0000280602197981 */ /* 0x000ee2000c1e1900 */
[----:B----4-:R-:W-:-:S03]  /*0250*/  IADD3 R24, PT, PT, R23, R22, R24 ;  /* 0x0000001617187210 */ /* 0x010fc60007ffe018 */
[----:B------:R-:W4:Y:S04]  /*0260*/  LDG.E R22, desc[UR6][R2.64+0x20] ;  /* 0x0000200602167981 */ /* 0x000f28000c1e1900 */
[----:B------:R-:W4:Y:S01]  /*0270*/  LDG.E R23, desc[UR6][R2.64+0x24] ;  /* 0x0000240602177981 */ /* 0x000f22000c1e1900 */
[----:B-----5:R-:W-:-:S03]  /*0280*/  IADD3 R26, PT, PT, R21, R20, R24 ;  /* 0x00000014151a7210 */ /* 0x020fc60007ffe018 */
[----:B------:R-:W5:Y:S04]  /*0290*/  LDG.E R24, desc[UR6][R2.64+0x2c] ;  /* 0x00002c0602187981 */ /* 0x000f68000c1e1900 */
[----:B------:R-:W5:Y:S04]  /*02a0*/  LDG.E R20, desc[UR6][R2.64+0x30] ;  /* 0x0000300602147981 */ /* 0x000f68000c1e1900 */
[----:B------:R-:W5:Y:S01]  /*02b0*/  LDG.E R21, desc[UR6][R2.64+0x34] ;  /* 0x0000340602157981 */ /* 0x000f62000c1e1900 */
[----:B------:R-:W-:-:S03]  /*02c0*/  IADD3 R26, PT, PT, R7, R4, R26 ;  /* 0x00000004071a7210 */ /* 0x000fc60007ffe01a */
[----:B------:R-:W5:Y:S04]  /*02d0*/  LDG.E R7, desc[UR6][R2.64+0x38] ;  /* 0x0000380602077981 */ /* 0x000f68000c1e1900 */
[----:B------:R0:W5:Y:S01]  /*02e0*/  LDG.E R4, desc[UR6][R2.64+0x3c] ;  /* 0x00003c0602047981 */ /* 0x000162000c1e1900 */
[----:B------:R-:W-:-:S04]  /*02f0*/  IADD3 R5, PT, PT, R5, R6, R26 ;  /* 0x0000000605057210 */ /* 0x000fc80007ffe01a */
[----:B------:R-:W-:-:S04]  /*0300*/  IADD3 R5, PT, PT, R14, R15, R5 ;  /* 0x0000000f0e057210 */ /* 0x000fc80007ffe005 */
[----:B------:R-:W-:-:S04]  /*0310*/  IADD3 R5, PT, PT, R12, R13, R5 ;  /* 0x0000000d0c057210 */ /* 0x000fc80007ffe005 */
[----:B------:R-:W-:-:S04]  /*0320*/  IADD3 R5, PT, PT, R10, R11, R5 ;  /* 0x0000000b0a057210 */ /* 0x000fc80007ffe005 */
[----:B------:R-:W-:Y:S01]  /*0330*/  IADD3 R5, PT, PT, R8, R9, R5 ;  /* 0x0000000908057210 */ /* 0x000fe20007ffe005 */
[----:B------:R-:W-:-:S04]  /*0340*/  UIADD3 UR4, UPT, UPT, UR4, 0x20, URZ ;  /* 0x0000002004047890 */ /* 0x000fc8000fffe0ff */
[----:B------:R-:W-:Y:S01]  /*0350*/  UISETP.NE.AND UP0, UPT, UR4, 0x100, UPT ;  /* 0x000001000400788c */ /* 0x000fe2000bf05270 */
[----:B0-----:R-:W-:-:S05]  /*0360*/  IADD3 R2, P0, PT, R2, 0x80, RZ ;  /* 0x0000008002027810 */ /* 0x001fca0007f1e0ff */
[----:B------:R-:W-:Y:S01]  /*0370*/  IMAD.X R3, RZ, RZ, R3, P0 ;  /* 0x000000ffff037224 */ /* 0x000fe200000e0603 */
[----:B--2---:R-:W-:-:S04]  /*0380*/  IADD3 R5, PT, PT, R18, R19, R5 ;  /* 0x0000001312057210 */ /* 0x004fc80007ffe005 */
[----:B---3--:R-:W-:-:S04]  /*0390*/  IADD3 R5, PT, PT, R16, R17, R5 ;  /* 0x0000001110057210 */ /* 0x008fc80007ffe005 */
[----:B----4-:R-:W-:-:S04]  /*03a0*/  IADD3 R5, PT, PT, R23, R22, R5 ;  /* 0x0000001617057210 */ /* 0x010fc80007ffe005 */
[----:B-----5:R-:W-:-:S04]  /*03b0*/  IADD3 R5, PT, PT, R24, R25, R5 ;  /* 0x0000001918057210 */ /* 0x020fc80007ffe005 */
[----:B------:R-:W-:-:S04]  /*03c0*/  IADD3 R5, PT, PT, R21, R20, R5 ;  /* 0x0000001415057210 */ /* 0x000fc80007ffe005 */
[----:B------:R-:W-:Y:S01]  /*03d0*/  IADD3 R16, PT, PT, R4, R7, R5 ;  /* 0x0000000704107210 */ /* 0x000fe20007ffe005 */
[----:B------:R-:W-:Y:S06]  /*03e0*/  BRA.U UP0, `(.L_x_4) ;  /* 0xfffffffd002c7547 */ /* 0x000fec000b83ffff */
[----:B------:R-:W0:Y:S02]  /*03f0*/  LDC.64 R2, c[0x0][0x380] ;  /* 0x0000e000ff027b82 */ /* 0x000e240000000a00 */
[----:B0-----:R-:W-:-:S05]  /*0400*/  IMAD.WIDE.U32 R2, R0, 0x4, R2 ;  /* 0x0000000400027825 */ /* 0x001fca00078e0002 */
[----:B------:R-:W-:Y:S01]  /*0410*/  STG.E desc[UR6][R2.64], R16 ;  /* 0x0000001002007986 */ /* 0x000fe2000c101906 */
[----:B------:R-:W-:Y:S05]  /*0420*/  EXIT ;  /* 0x000000000000794d */ /* 0x000fea0003800000 */
.L_x_5:
        /* <DEDUP_REMOVED lines=13> */
.L_x_10:


//--------------------- .text._Z17updateCountMatrixPjPKjjj --------------------------
	.section	.text._Z17updateCountMatrixPjPKjjj,"ax",@progbits
	.align	128
        .global         _Z17updateCountMatrixPjPKjjj
        .type           _Z17updateCountMatrixPjPKjjj,@function
        .size           _Z17updateCountMatrixPjPKjjj,(.L_x_11 - _Z17updateCountMatrixPjPKjjj)
        .other          _Z17updateCountMatrixPjPKjjj,@"STO_CUDA_ENTRY STV_DEFAULT"
_Z17updateCountMatrixPjPKjjj:
.text._Z17updateCountMatrixPjPKjjj:
        /* <DEDUP_REMOVED lines=18> */
[----:B0-----:R-:W-:Y:S01]  /*0120*/  IMAD.MOV.U32 R4, RZ, RZ, RZ ;  /* 0x000000ffff047224 */ /* 0x001fe200078e00ff */
[----:B-1----:R-:W-:-:S05]  /*0130*/  IADD3 R7, PT, PT, RZ, -R5, RZ ;  /* 0x80000005ff077210 */ /* 0x002fca0007ffe0ff */
[----:B------:R-:W-:-:S04]  /*0140*/  IMAD R7, R7, UR6, RZ ;  /* 0x0000000607077c24 */ /* 0x000fc8000f8e02ff */
[----:B------:R-:W-:-:S06]  /*0150*/  IMAD.HI.U32 R5, R5, R7, R4 ;  /* 0x0000000705057227 */ /* 0x000fcc00078e0004 */
[----:B---3--:R-:W-:-:S05]  /*0160*/  IMAD.HI.U32 R5, R5, R2, RZ ;  /* 0x0000000205057227 */ /* 0x008fca00078e00ff */
[----:B------:R-:W-:-:S05]  /*0170*/  IADD3 R3, PT, PT, -R5, RZ, RZ ;  /* 0x000000ff05037210 */ /* 0x000fca0007ffe1ff */
[----:B------:R-:W-:-:S05]  /*0180*/  IMAD R2, R3, UR6, R2 ;  /* 0x0000000603027c24 */ /* 0x000fca000f8e0202 */
[----:B------:R-:W-:-:S13]  /*0190*/  ISETP.GE.U32.AND P0, PT, R2, UR6, PT ;  /* 0x0000000602007c0c */ /* 0x000fda000bf06070 */
[----:B------:R-:W-:Y:S01]  /*01a0*/  @P0 VIADD R2, R2, -UR6 ;  /* 0x8000000602020c36 */ /* 0x000fe20008000000 */
[----:B------:R-:W-:-:S04]  /*01b0*/  @P0 IADD3 R5, PT, PT, R5, 0x1, RZ ;  /* 0x0000000105050810 */ /* 0x000fc80007ffe0ff */
[----:B------:R-:W-:Y:S02]  /*01c0*/  ISETP.GE.U32.AND P1, PT, R2, UR6, PT ;  /* 0x0000000602007c0c */ /* 0x000fe4000bf26070 */
[----:B------:R-:W0:Y:S11]  /*01d0*/  LDC.64 R2, c[0x0][0x380] ;  /* 0x0000e000ff027b82 */ /* 0x000e360000000a00 */
[----:B------:R-:W-:Y:S01]  /*01e0*/  @P1 VIADD R5, R5, 0x1 ;  /* 0x0000000105051836 */ /* 0x000fe20000000000 */
[----:B------:R-:W-:-:S04]  /*01f0*/  @!P2 LOP3.LUT R5, RZ, UR6, RZ, 0x33, !PT ;  /* 0x00000006ff05ac12 */ /* 0x000fc8000f8e33ff */
[----:B------:R-:W-:-:S04]  /*0200*/  LOP3.LUT R5, R5, 0xff, RZ, 0xc0, !PT ;  /* 0x000000ff05057812 */ /* 0x000fc800078ec0ff */
[----:B------:R-:W-:-:S05]  /*0210*/  LEA R5, R6, R5, 0x8 ;  /* 0x0000000506057211 */ /* 0x000fca00078e40ff */
[----:B0-----:R-:W-:-:S05]  /*0220*/  IMAD.WIDE.U32 R2, R5, 0x4, R2 ;  /* 0x0000000405027825 */ /* 0x001fca00078e0002 */
[----:B------:R-:W2:Y:S02]  /*0230*/  LDG.E R0, desc[UR4][R2.64] ;  /* 0x0000000402007981 */ /* 0x000ea4000c1e1900 */
[----:B--2---:R-:W-:-:S05]  /*0240*/  VIADD R5, R0, 0x1 ;  /* 0x0000000100057836 */ /* 0x004fca0000000000 */
[----:B------:R-:W-:Y:S01]  /*0250*/  STG.E desc[UR4][R2.64], R5 ;  /* 0x0000000502007986 */ /* 0x000fe2000c101904 */
[----:B------:R-:W-:Y:S05]  /*0260*/  EXIT ;  /* 0x000000000000794d */ /* 0x000fea0003800000 */
.L_x_6:
        /* <DEDUP_REMOVED lines=9> */
.L_x_11:


//--------------------- .nv.shared.reserved.0     --------------------------
	.section	.nv.shared.reserved.0,"aw",@nobits
	.weak		__nv_reservedSMEM_offset_0_alias
	.size		__nv_reservedSMEM_offset_0_alias, 0, 64
	.other		__nv_reservedSMEM_offset_0_alias,@"STO_CUDA_RESERVED_SHARED STV_DEFAULT"
__nv_reservedSMEM_offset_0_alias:
	.zero		0
	.zero		64


//--------------------- .nv.constant0._Z15reorderElementsPjPKjS_S1_jj --------------------------
	.section	.nv.constant0._Z15reorderElementsPjPKjS_S1_jj,"a",@progbits
	.sectionflags	@""
	.align	4
.nv.constant0._Z15reorderElementsPjPKjS_S1_jj:
	.zero		936


//--------------------- .nv.constant0._Z16shiftOffsetTablePjS_ii --------------------------
	.section	.nv.constant0._Z16shiftOffsetTablePjS_ii,"a",@progbits
	.sectionflags	@""
	.align	4
.nv.constant0._Z16shiftOffsetTablePjS_ii:
	.zero		920


//--------------------- .nv.constant0._Z14sumOffsetTablePjS_ --------------------------
	.section	.nv.constant0._Z14sumOffsetTablePjS_,"a",@progbits
	.sectionflags	@""
	.align	4
.nv.constant0._Z14sumOffsetTablePjS_:
	.zero		912


//--------------------- .nv.constant0._Z17updateCountMatrixPjPKjjj --------------------------
	.section	.nv.constant0._Z17updateCountMatrixPjPKjjj,"a",@progbits
	.sectionflags	@""
	.align	4
.nv.constant0._Z17updateCountMatrixPjPKjjj:
	.zero		920


//--------------------- SYMBOLS --------------------------

	.type		.nv.reservedSmem.offset0,@object
	.size		.nv.reservedSmem.offset0,0x4
